	.target	sm_100a

	.elftype	@"ET_EXEC"


//--------------------- .note.nv.tkinfo           --------------------------
	.section	.note.nv.tkinfo,"",@"SHT_NOTE"
	.sectionflags	@"SHF_NOTE_NV_TKINFO"
	.tkinfo
        /*0018*/ 	.word	0x00000002
        /*0030*/ 	.string	""
        /*0030*/ 	.string	"ptxas"
        /*0030*/ 	.string	"Cuda compilation tools, release 13.0, V13.0.88"
        /*0030*/ 	.string	"Build cuda_13.0.r13.0/compiler.36424714_0"
        /*0030*/ 	.string	"-arch sm_100a -m 64 "



//--------------------- .note.nv.cuinfo           --------------------------
	.section	.note.nv.cuinfo,"",@"SHT_NOTE"
	.sectionflags	@"SHF_NOTE_NV_CUINFO"
        /*0018*/ 	.short	0x0002
        /*001a*/ 	.short	0x0064
        /*001c*/ 	.short	0x0082
	.zero		2


//--------------------- .nv.info                  --------------------------
	.section	.nv.info,"",@"SHT_CUDA_INFO"
	.align	4


	//----- nvinfo : EIATTR_REGCOUNT
	.align		4
        /*0000*/ 	.byte	0x04, 0x2f
        /*0002*/ 	.short	(.L_19 - .L_18)
	.align		4
.L_18:
        /*0004*/ 	.word	index@(_ZN7cutlass13device_kernelINS_4gemm6kernel13GemmUniversalIN4cute5tupleIJiiiiEEENS1_10collective13CollectiveMmaINS1_35MainloopSm100TmaUmmaWarpSpecializedILi2ELi2ELi4ENS5_IJNS4_1CILi1EEESB_SB_EEEEENS5_IJNSA_ILi64EEENSA_ILi256EEENSA_ILi128EEEEEENS_10bfloat16_tENS5_IJlSB_lEEESI_SJ_NS4_8TiledMMAINS4_8MMA_AtomIJNS4_20SM100_MMA_F16BF16_SSISI_SI_fLi64ELi256ELNS4_4UMMA5MajorE0ELSO_0ELNSN_7ScaleInE0ELSP_0EEEEEENS4_6LayoutISC_NS5_IJNSA_ILi0EEEST_ST_EEEEENS5_IJNS4_10UnderscoreESW_SW_EEEEENS4_13SM90_TMA_LOADENS4_14ComposedLayoutINS4_7SwizzleILi3ELi4ELi3EEENS4_18smem_ptr_flag_bitsILi16EEENSS_INS5_IJNSA_ILi8EEESE_EEENS5_IJSE_SB_EEEEEEEvNS4_8identityESZ_S19_vS1A_EENS_8epilogue10collective18CollectiveEpilogueINS1C_23Sm100TmaWarpSpecializedILi4ELi2ELi32ELb1ELb0EEEJSH_NS5_IJNSS_ISE_SB_EES1H_EEESI_SJ_SI_SJ_NS1C_6fusion15FusionCallbacksIS1G_NS1J_17LinearCombinationISI_fSI_fLNS_15FloatRoundStyleE2EEESH_S1I_JEEENS4_5SM1004TMEM4LOAD26SM100_TMEM_LOAD_16dp256b8xESZ_S19_NS4_17SM75_U32x4_LDSM_NENS4_14SM90_TMA_STOREES19_NS4_17SM90_U32x4_STSM_NENS4_39AutoVectorizingCopyWithAssumedAlignmentILi128EEEEEEvvEEEEvNT_6ParamsE)
        /*0008*/ 	.word	0x00000070


	//----- nvinfo : EIATTR_FRAME_SIZE
	.align		4
.L_19:
        /*000c*/ 	.byte	0x04, 0x11
        /*000e*/ 	.short	(.L_21 - .L_20)
	.align		4
.L_20:
        /*0010*/ 	.word	index@($__internal_2_$__cuda_sm10x_tcgen05_guardrail_trap_unallocated_columns_being_dealloced)
        /*0014*/ 	.word	0x00000000


	//----- nvinfo : EIATTR_FRAME_SIZE
	.align		4
.L_21:
        /*0018*/ 	.byte	0x04, 0x11
        /*001a*/ 	.short	(.L_23 - .L_22)
	.align		4
.L_22:
        /*001c*/ 	.word	index@($__internal_1_$__cuda_sm10x_tcgen05_guardrail_trap_phase_invalid_during_alloc)
        /*0020*/ 	.word	0x00000000


	//----- nvinfo : EIATTR_FRAME_SIZE
	.align		4
.L_23:
        /*0024*/ 	.byte	0x04, 0x11
        /*0026*/ 	.short	(.L_25 - .L_24)
	.align		4
.L_24:
        /*0028*/ 	.word	index@($__internal_0_$__cuda_sm10x_tcgen05_guardrail_trap_col_being_dealloced_not_returned_by_alloc)
        /*002c*/ 	.word	0x00000000


	//----- nvinfo : EIATTR_FRAME_SIZE
	.align		4
.L_25:
        /*0030*/ 	.byte	0x04, 0x11
        /*0032*/ 	.short	(.L_27 - .L_26)
	.align		4
.L_26:
        /*0034*/ 	.word	index@(_ZN7cutlass13device_kernelINS_4gemm6kernel13GemmUniversalIN4cute5tupleIJiiiiEEENS1_10collective13CollectiveMmaINS1_35MainloopSm100TmaUmmaWarpSpecializedILi2ELi2ELi4ENS5_IJNS4_1CILi1EEESB_SB_EEEEENS5_IJNSA_ILi64EEENSA_ILi256EEENSA_ILi128EEEEEENS_10bfloat16_tENS5_IJlSB_lEEESI_SJ_NS4_8TiledMMAINS4_8MMA_AtomIJNS4_20SM100_MMA_F16BF16_SSISI_SI_fLi64ELi256ELNS4_4UMMA5MajorE0ELSO_0ELNSN_7ScaleInE0ELSP_0EEEEEENS4_6LayoutISC_NS5_IJNSA_ILi0EEEST_ST_EEEEENS5_IJNS4_10UnderscoreESW_SW_EEEEENS4_13SM90_TMA_LOADENS4_14ComposedLayoutINS4_7SwizzleILi3ELi4ELi3EEENS4_18smem_ptr_flag_bitsILi16EEENSS_INS5_IJNSA_ILi8EEESE_EEENS5_IJSE_SB_EEEEEEEvNS4_8identityESZ_S19_vS1A_EENS_8epilogue10collective18CollectiveEpilogueINS1C_23Sm100TmaWarpSpecializedILi4ELi2ELi32ELb1ELb0EEEJSH_NS5_IJNSS_ISE_SB_EES1H_EEESI_SJ_SI_SJ_NS1C_6fusion15FusionCallbacksIS1G_NS1J_17LinearCombinationISI_fSI_fLNS_15FloatRoundStyleE2EEESH_S1I_JEEENS4_5SM1004TMEM4LOAD26SM100_TMEM_LOAD_16dp256b8xESZ_S19_NS4_17SM75_U32x4_LDSM_NENS4_14SM90_TMA_STOREES19_NS4_17SM90_U32x4_STSM_NENS4_39AutoVectorizingCopyWithAssumedAlignmentILi128EEEEEEvvEEEEvNT_6ParamsE)
        /*0038*/ 	.word	0x00000000


	//----- nvinfo : EIATTR_MIN_STACK_SIZE
	.align		4
.L_27:
        /*003c*/ 	.byte	0x04, 0x12
        /*003e*/ 	.short	(.L_29 - .L_28)
	.align		4
.L_28:
        /*0040*/ 	.word	index@(_ZN7cutlass13device_kernelINS_4gemm6kernel13GemmUniversalIN4cute5tupleIJiiiiEEENS1_10collective13CollectiveMmaINS1_35MainloopSm100TmaUmmaWarpSpecializedILi2ELi2ELi4ENS5_IJNS4_1CILi1EEESB_SB_EEEEENS5_IJNSA_ILi64EEENSA_ILi256EEENSA_ILi128EEEEEENS_10bfloat16_tENS5_IJlSB_lEEESI_SJ_NS4_8TiledMMAINS4_8MMA_AtomIJNS4_20SM100_MMA_F16BF16_SSISI_SI_fLi64ELi256ELNS4_4UMMA5MajorE0ELSO_0ELNSN_7ScaleInE0ELSP_0EEEEEENS4_6LayoutISC_NS5_IJNSA_ILi0EEEST_ST_EEEEENS5_IJNS4_10UnderscoreESW_SW_EEEEENS4_13SM90_TMA_LOADENS4_14ComposedLayoutINS4_7SwizzleILi3ELi4ELi3EEENS4_18smem_ptr_flag_bitsILi16EEENSS_INS5_IJNSA_ILi8EEESE_EEENS5_IJSE_SB_EEEEEEEvNS4_8identityESZ_S19_vS1A_EENS_8epilogue10collective18CollectiveEpilogueINS1C_23Sm100TmaWarpSpecializedILi4ELi2ELi32ELb1ELb0EEEJSH_NS5_IJNSS_ISE_SB_EES1H_EEESI_SJ_SI_SJ_NS1C_6fusion15FusionCallbacksIS1G_NS1J_17LinearCombinationISI_fSI_fLNS_15FloatRoundStyleE2EEESH_S1I_JEEENS4_5SM1004TMEM4LOAD26SM100_TMEM_LOAD_16dp256b8xESZ_S19_NS4_17SM75_U32x4_LDSM_NENS4_14SM90_TMA_STOREES19_NS4_17SM90_U32x4_STSM_NENS4_39AutoVectorizingCopyWithAssumedAlignmentILi128EEEEEEvvEEEEvNT_6ParamsE)
        /*0044*/ 	.word	0x00000000
.L_29:


//--------------------- .nv.compat                --------------------------
	.section	.nv.compat,"",@"SHT_CUDA_COMPAT_INFO"
	.align	4
        /*0000*/ 	.byte	0x02, 0x09, 0x01, 0x00, 0x02, 0x02, 0x02, 0x00, 0x02, 0x05, 0x05, 0x00, 0x03, 0x07, 0x01, 0x01
        /*0010*/ 	.byte	0x02, 0x03, 0x01, 0x00, 0x02, 0x06, 0x01, 0x00, 0x04, 0x0b, 0x08, 0x00, 0x09, 0x00, 0x00, 0x00
        /*0020*/ 	.byte	0x00, 0x00, 0x00, 0x00


//--------------------- .nv.info._ZN7cutlass13device_kernelINS_4gemm6kernel13GemmUniversalIN4cute5tupleIJiiiiEEENS1_10collective13CollectiveMmaINS1_35MainloopSm100TmaUmmaWarpSpecializedILi2ELi2ELi4ENS5_IJNS4_1CILi1EEESB_SB_EEEEENS5_IJNSA_ILi64EEENSA_ILi256EEENSA_ILi128EEEEEENS_10bfloat16_tENS5_IJlSB_lEEESI_SJ_NS4_8TiledMMAINS4_8MMA_AtomIJNS4_20SM100_MMA_F16BF16_SSISI_SI_fLi64ELi256ELNS4_4UMMA5MajorE0ELSO_0ELNSN_7ScaleInE0ELSP_0EEEEEENS4_6LayoutISC_NS5_IJNSA_ILi0EEEST_ST_EEEEENS5_IJNS4_10UnderscoreESW_SW_EEEEENS4_13SM90_TMA_LOADENS4_14ComposedLayoutINS4_7SwizzleILi3ELi4ELi3EEENS4_18smem_ptr_flag_bitsILi16EEENSS_INS5_IJNSA_ILi8EEESE_EEENS5_IJSE_SB_EEEEEEEvNS4_8identityESZ_S19_vS1A_EENS_8epilogue10collective18CollectiveEpilogueINS1C_23Sm100TmaWarpSpecializedILi4ELi2ELi32ELb1ELb0EEEJSH_NS5_IJNSS_ISE_SB_EES1H_EEESI_SJ_SI_SJ_NS1C_6fusion15FusionCallbacksIS1G_NS1J_17LinearCombinationISI_fSI_fLNS_15FloatRoundStyleE2EEESH_S1I_JEEENS4_5SM1004TMEM4LOAD26SM100_TMEM_LOAD_16dp256b8xESZ_S19_NS4_17SM75_U32x4_LDSM_NENS4_14SM90_TMA_STOREES19_NS4_17SM90_U32x4_STSM_NENS4_39AutoVectorizingCopyWithAssumedAlignmentILi128EEEEEEvvEEEEvNT_6ParamsE --------------------------
	.section	.nv.info._ZN7cutlass13device_kernelINS_4gemm6kernel13GemmUniversalIN4cute5tupleIJiiiiEEENS1_10collective13CollectiveMmaINS1_35MainloopSm100TmaUmmaWarpSpecializedILi2ELi2ELi4ENS5_IJNS4_1CILi1EEESB_SB_EEEEENS5_IJNSA_ILi64EEENSA_ILi256EEENSA_ILi128EEEEEENS_10bfloat16_tENS5_IJlSB_lEEESI_SJ_NS4_8TiledMMAINS4_8MMA_AtomIJNS4_20SM100_MMA_F16BF16_SSISI_SI_fLi64ELi256ELNS4_4UMMA5MajorE0ELSO_0ELNSN_7ScaleInE0ELSP_0EEEEEENS4_6LayoutISC_NS5_IJNSA_ILi0EEEST_ST_EEEEENS5_IJNS4_10UnderscoreESW_SW_EEEEENS4_13SM90_TMA_LOADENS4_14ComposedLayoutINS4_7SwizzleILi3ELi4ELi3EEENS4_18smem_ptr_flag_bitsILi16EEENSS_INS5_IJNSA_ILi8EEESE_EEENS5_IJSE_SB_EEEEEEEvNS4_8identityESZ_S19_vS1A_EENS_8epilogue10collective18CollectiveEpilogueINS1C_23Sm100TmaWarpSpecializedILi4ELi2ELi32ELb1ELb0EEEJSH_NS5_IJNSS_ISE_SB_EES1H_EEESI_SJ_SI_SJ_NS1C_6fusion15FusionCallbacksIS1G_NS1J_17LinearCombinationISI_fSI_fLNS_15FloatRoundStyleE2EEESH_S1I_JEEENS4_5SM1004TMEM4LOAD26SM100_TMEM_LOAD_16dp256b8xESZ_S19_NS4_17SM75_U32x4_LDSM_NENS4_14SM90_TMA_STOREES19_NS4_17SM90_U32x4_STSM_NENS4_39AutoVectorizingCopyWithAssumedAlignmentILi128EEEEEEvvEEEEvNT_6ParamsE,"",@"SHT_CUDA_INFO"
	.sectionflags	@""
	.align	4


	//----- nvinfo : EIATTR_CUDA_API_VERSION
	.align		4
        /*0000*/ 	.byte	0x04, 0x37
        /*0002*/ 	.short	(.L_31 - .L_30)
.L_30:
        /*0004*/ 	.word	0x00000082


	//----- nvinfo : EIATTR_KPARAM_INFO
	.align		4
.L_31:
        /*0008*/ 	.byte	0x04, 0x17
        /*000a*/ 	.short	(.L_33 - .L_32)
.L_32:
        /*000c*/ 	.word	0x00000000
        /*0010*/ 	.short	0x0000
        /*0012*/ 	.short	0x0000
        /*0014*/ 	.byte	0x00, 0xf0, 0x01, 0x20


	//----- nvinfo : EIATTR_AT_ENTRY_FRAGMENTS
	.align		4
.L_33:
        /*0018*/ 	.byte	0x04, 0x4f
        /*001a*/ 	.short	(.L_35 - .L_34)


	//   ....[0]....
.L_34:
        /*001c*/ 	.word	0x00000006


	//----- nvinfo : EIATTR_RESERVED_SMEM_USED
	.align		4
.L_35:
        /*0020*/ 	.byte	0x01, 0x41
	.zero		2


	//----- nvinfo : EIATTR_SPARSE_MMA_MASK
	.align		4
        /*0024*/ 	.byte	0x03, 0x50
        /*0026*/ 	.short	0x0000


	//----- nvinfo : EIATTR_TCGEN05_1CTA_USED
	.align		4
        /*0028*/ 	.byte	0x01, 0x51
	.zero		2


	//----- nvinfo : EIATTR_MAXREG_COUNT
	.align		4
        /*002c*/ 	.byte	0x03, 0x1b
        /*002e*/ 	.short	0x00ff


	//----- nvinfo : EIATTR_NUM_BARRIERS
	.align		4
        /*0030*/ 	.byte	0x02, 0x4c
        /*0032*/ 	.byte	0x07
	.zero		1


	//----- nvinfo : EIATTR_EXTERNS
	.align		4
        /*0034*/ 	.byte	0x04, 0x0f
        /*0036*/ 	.short	(.L_37 - .L_36)


	//   ....[0]....
	.align		4
.L_36:
        /*0038*/ 	.word	index@(__assertfail)


	//----- nvinfo : EIATTR_MERCURY_ISA_VERSION
	.align		4
.L_37:
        /*003c*/ 	.byte	0x03, 0x5f
        /*003e*/ 	.short	0x0101


	//----- nvinfo : EIATTR_INT_WARP_WIDE_INSTR_OFFSETS
	.align		4
        /*0040*/ 	.byte	0x04, 0x31
        /*0042*/ 	.short	(.L_39 - .L_38)


	//   ....[0]....
.L_38:
        /*0044*/ 	.word	0x00001f00


	//   ....[1]....
        /*0048*/ 	.word	0x00003a40


	//   ....[2]....
        /*004c*/ 	.word	0x00003a70


	//   ....[3]....
        /*0050*/ 	.word	0x00003ac0


	//   ....[4]....
        /*0054*/ 	.word	0x000043e0


	//   ....[5]....
        /*0058*/ 	.word	0x00004440


	//   ....[6]....
        /*005c*/ 	.word	0x00004520


	//   ....[7]....
        /*0060*/ 	.word	0x00004590


	//   ....[8]....
        /*0064*/ 	.word	0x000046a0


	//   ....[9]....
        /*0068*/ 	.word	0x00004730


	//   ....[10]....
        /*006c*/ 	.word	0x00004900


	//   ....[11]....
        /*0070*/ 	.word	0x00004a60


	//----- nvinfo : EIATTR_COOP_GROUP_MASK_REGIDS
	.align		4
.L_39:
        /*0074*/ 	.byte	0x04, 0x29
        /*0076*/ 	.short	(.L_41 - .L_40)


	//   ....[0]....
.L_40:
        /*0078*/ 	.word	0xffffffff


	//   ....[1]....
        /*007c*/ 	.word	0xffffffff


	//   ....[2]....
        /*0080*/ 	.word	0xffffffff


	//   ....[3]....
        /*0084*/ 	.word	0xffffffff


	//   ....[4]....
        /*0088*/ 	.word	0xffffffff


	//   ....[5]....
        /*008c*/ 	.word	0xffffffff


	//   ....[6]....
        /*0090*/ 	.word	0xffffffff


	//   ....[7]....
        /*0094*/ 	.word	0xffffffff


	//   ....[8]....
        /*0098*/ 	.word	0xffffffff


	//   ....[9]....
        /*009c*/ 	.word	0xffffffff


	//   ....[10]....
        /*00a0*/ 	.word	0xffffffff


	//   ....[11]....
        /*00a4*/ 	.word	0xffffffff


	//   ....[12]....
        /*00a8*/ 	.word	0xffffffff


	//----- nvinfo : EIATTR_COOP_GROUP_INSTR_OFFSETS
	.align		4
.L_41:
        /*00ac*/ 	.byte	0x04, 0x28
        /*00ae*/ 	.short	(.L_43 - .L_42)


	//   ....[0]....
.L_42:
        /*00b0*/ 	.word	0x00000090


	//   ....[1]....
        /*00b4*/ 	.word	0x000004d0


	//   ....[2]....
        /*00b8*/ 	.word	0x00000600


	//   ....[3]....
        /*00bc*/ 	.word	0x000007a0


	//   ....[4]....
        /*00c0*/ 	.word	0x000008a0


	//   ....[5]....
        /*00c4*/ 	.word	0x00000a10


	//   ....[6]....
        /*00c8*/ 	.word	0x00000bb0


	//   ....[7]....
        /*00cc*/ 	.word	0x00001de0


	//   ....[8]....
        /*00d0*/ 	.word	0x00002aa0


	//   ....[9]....
        /*00d4*/ 	.word	0x00002cb0


	//   ....[10]....
        /*00d8*/ 	.word	0x00002ce0


	//   ....[11]....
        /*00dc*/ 	.word	0x00003930


	//   ....[12]....
        /*00e0*/ 	.word	0x00003b60


	//----- nvinfo : EIATTR_VRC_CTA_INIT_COUNT
	.align		4
.L_43:
        /*00e4*/ 	.byte	0x02, 0x4a
        /*00e6*/ 	.byte	0x80
	.zero		1


	//----- nvinfo : EIATTR_SYSCALL_OFFSETS
	.align		4
        /*00e8*/ 	.byte	0x04, 0x46
        /*00ea*/ 	.short	(.L_45 - .L_44)


	//   ....[0]....
.L_44:
        /*00ec*/ 	.word	0x00005510


	//   ....[1]....
        /*00f0*/ 	.word	0x00005600


	//   ....[2]....
        /*00f4*/ 	.word	0x00005e30


	//   ....[3]....
        /*00f8*/ 	.word	0x00006af0


	//   ....[4]....
        /*00fc*/ 	.word	0x00007750


	//   ....[5]....
        /*0100*/ 	.word	0x000083b0


	//----- nvinfo : EIATTR_MBARRIER_INSTR_OFFSETS
	.align		4
.L_45:
        /*0104*/ 	.byte	0x04, 0x39
        /*0106*/ 	.short	(.L_47 - .L_46)


	//   ....[0]....
.L_46:
        /*0108*/ 	.word	0x000005b0
        /*010c*/ 	.word	0x000000ff
        /*0110*/ 	.word	0x00000000
        /*0114*/ 	.short	0x0100
        /*0116*/ 	.byte	0x05
	.zero		1


	//   ....[1]....
        /*0118*/ 	.word	0x000005c0
        /*011c*/ 	.word	0x000000ff
        /*0120*/ 	.word	0x00000010
        /*0124*/ 	.short	0x0100
        /*0126*/ 	.byte	0x05
	.zero		1


	//   ....[2]....
        /*0128*/ 	.word	0x000005d0
        /*012c*/ 	.word	0x000000ff
        /*0130*/ 	.word	0x00000008
        /*0134*/ 	.short	0x0100
        /*0136*/ 	.byte	0x05
	.zero		1


	//   ....[3]....
        /*0138*/ 	.word	0x000005e0
        /*013c*/ 	.word	0x000000ff
        /*0140*/ 	.word	0x00000018
        /*0144*/ 	.short	0x0100
        /*0146*/ 	.byte	0x05
	.zero		1


	//   ....[4]....
        /*0148*/ 	.word	0x00000710
        /*014c*/ 	.word	0x000000ff
        /*0150*/ 	.word	0x00000020
        /*0154*/ 	.short	0x0100
        /*0156*/ 	.byte	0x07
	.zero		1


	//   ....[5]....
        /*0158*/ 	.word	0x00000720
        /*015c*/ 	.word	0x000000ff
        /*0160*/ 	.word	0x00000040
        /*0164*/ 	.short	0x0100
        /*0166*/ 	.byte	0x07
	.zero		1


	//   ....[6]....
        /*0168*/ 	.word	0x00000730
        /*016c*/ 	.word	0x000000ff
        /*0170*/ 	.word	0x00000028
        /*0174*/ 	.short	0x0100
        /*0176*/ 	.byte	0x07
	.zero		1


	//   ....[7]....
        /*0178*/ 	.word	0x00000740
        /*017c*/ 	.word	0x000000ff
        /*0180*/ 	.word	0x00000048
        /*0184*/ 	.short	0x0100
        /*0186*/ 	.byte	0x07
	.zero		1


	//   ....[8]....
        /*0188*/ 	.word	0x00000750
        /*018c*/ 	.word	0x000000ff
        /*0190*/ 	.word	0x00000030
        /*0194*/ 	.short	0x0100
        /*0196*/ 	.byte	0x07
	.zero		1


	//   ....[9]....
        /*0198*/ 	.word	0x00000760
        /*019c*/ 	.word	0x000000ff
        /*01a0*/ 	.word	0x00000050
        /*01a4*/ 	.short	0x0100
        /*01a6*/ 	.byte	0x07
	.zero		1


	//   ....[10]....
        /*01a8*/ 	.word	0x00000770
        /*01ac*/ 	.word	0x000000ff
        /*01b0*/ 	.word	0x00000038
        /*01b4*/ 	.short	0x0100
        /*01b6*/ 	.byte	0x07
	.zero		1


	//   ....[11]....
        /*01b8*/ 	.word	0x00000780
        /*01bc*/ 	.word	0x000000ff
        /*01c0*/ 	.word	0x00000058
        /*01c4*/ 	.short	0x0100
        /*01c6*/ 	.byte	0x07
	.zero		1


	//   ....[12]....
        /*01c8*/ 	.word	0x00000870
        /*01cc*/ 	.word	0x000000ff
        /*01d0*/ 	.word	0x00000060
        /*01d4*/ 	.short	0x0100
        /*01d6*/ 	.byte	0x05
	.zero		1


	//   ....[13]....
        /*01d8*/ 	.word	0x00000880
        /*01dc*/ 	.word	0x000000ff
        /*01e0*/ 	.word	0x00000068
        /*01e4*/ 	.short	0x0100
        /*01e6*/ 	.byte	0x05
	.zero		1


	//   ....[14]....
        /*01e8*/ 	.word	0x000009c0
        /*01ec*/ 	.word	0x000000ff
        /*01f0*/ 	.word	0x00000070
        /*01f4*/ 	.short	0x0100
        /*01f6*/ 	.byte	0x05
	.zero		1


	//   ....[15]....
        /*01f8*/ 	.word	0x000009d0
        /*01fc*/ 	.word	0x000000ff
        /*0200*/ 	.word	0x00000080
        /*0204*/ 	.short	0x0100
        /*0206*/ 	.byte	0x05
	.zero		1


	//   ....[16]....
        /*0208*/ 	.word	0x000009e0
        /*020c*/ 	.word	0x000000ff
        /*0210*/ 	.word	0x00000078
        /*0214*/ 	.short	0x0100
        /*0216*/ 	.byte	0x05
	.zero		1


	//   ....[17]....
        /*0218*/ 	.word	0x000009f0
        /*021c*/ 	.word	0x000000ff
        /*0220*/ 	.word	0x00000088
        /*0224*/ 	.short	0x0100
        /*0226*/ 	.byte	0x05
	.zero		1


	//   ....[18]....
        /*0228*/ 	.word	0x00000b20
        /*022c*/ 	.word	0x000000ff
        /*0230*/ 	.word	0x00000090
        /*0234*/ 	.short	0x0100
        /*0236*/ 	.byte	0x07
	.zero		1


	//   ....[19]....
        /*0238*/ 	.word	0x00000b30
        /*023c*/ 	.word	0x000000ff
        /*0240*/ 	.word	0x000000b0
        /*0244*/ 	.short	0x0100
        /*0246*/ 	.byte	0x07
	.zero		1


	//   ....[20]....
        /*0248*/ 	.word	0x00000b40
        /*024c*/ 	.word	0x000000ff
        /*0250*/ 	.word	0x00000098
        /*0254*/ 	.short	0x0100
        /*0256*/ 	.byte	0x07
	.zero		1


	//   ....[21]....
        /*0258*/ 	.word	0x00000b50
        /*025c*/ 	.word	0x000000ff
        /*0260*/ 	.word	0x000000b8
        /*0264*/ 	.short	0x0100
        /*0266*/ 	.byte	0x07
	.zero		1


	//   ....[22]....
        /*0268*/ 	.word	0x00000b60
        /*026c*/ 	.word	0x000000ff
        /*0270*/ 	.word	0x000000a0
        /*0274*/ 	.short	0x0100
        /*0276*/ 	.byte	0x07
	.zero		1


	//   ....[23]....
        /*0278*/ 	.word	0x00000b70
        /*027c*/ 	.word	0x000000ff
        /*0280*/ 	.word	0x000000c0
        /*0284*/ 	.short	0x0100
        /*0286*/ 	.byte	0x07
	.zero		1


	//   ....[24]....
        /*0288*/ 	.word	0x00000b80
        /*028c*/ 	.word	0x000000ff
        /*0290*/ 	.word	0x000000a8
        /*0294*/ 	.short	0x0100
        /*0296*/ 	.byte	0x07
	.zero		1


	//   ....[25]....
        /*0298*/ 	.word	0x00000b90
        /*029c*/ 	.word	0x000000ff
        /*02a0*/ 	.word	0x000000c8
        /*02a4*/ 	.short	0x0100
        /*02a6*/ 	.byte	0x07
	.zero		1


	//   ....[26]....
        /*02a8*/ 	.word	0x00000c80
        /*02ac*/ 	.word	0x000000ff
        /*02b0*/ 	.word	0x000000d0
        /*02b4*/ 	.short	0x0100
        /*02b6*/ 	.byte	0x05
	.zero		1


	//   ....[27]....
        /*02b8*/ 	.word	0x00000c90
        /*02bc*/ 	.word	0x000000ff
        /*02c0*/ 	.word	0x000000e0
        /*02c4*/ 	.short	0x0100
        /*02c6*/ 	.byte	0x05
	.zero		1


	//   ....[28]....
        /*02c8*/ 	.word	0x00000ca0
        /*02cc*/ 	.word	0x000000ff
        /*02d0*/ 	.word	0x000000d8
        /*02d4*/ 	.short	0x0100
        /*02d6*/ 	.byte	0x05
	.zero		1


	//   ....[29]....
        /*02d8*/ 	.word	0x00000cb0
        /*02dc*/ 	.word	0x000000ff
        /*02e0*/ 	.word	0x000000e8
        /*02e4*/ 	.short	0x0100
        /*02e6*/ 	.byte	0x05
	.zero		1


	//   ....[30]....
        /*02e8*/ 	.word	0x00001580
        /*02ec*/ 	.word	0x00000002
        /*02f0*/ 	.word	0x000000e0
        /*02f4*/ 	.short	0x010a
        /*02f6*/ 	.byte	0xff
	.zero		1


	//   ....[31]....
        /*02f8*/ 	.word	0x000015b0
        /*02fc*/ 	.word	0x00000002
        /*0300*/ 	.word	0x000000d0
        /*0304*/ 	.short	0x0101
        /*0306*/ 	.byte	0xff
	.zero		1


	//   ....[32]....
        /*0308*/ 	.word	0x00001680
        /*030c*/ 	.word	0x000000ff
        /*0310*/ 	.word	0x00000010
        /*0314*/ 	.short	0x010a
        /*0316*/ 	.byte	0x08
	.zero		1


	//   ....[33]....
        /*0318*/ 	.word	0x00001720
        /*031c*/ 	.word	0x000000ff
        /*0320*/ 	.word	0x00000010
        /*0324*/ 	.short	0x010a
        /*0326*/ 	.byte	0x21
	.zero		1


	//   ....[34]....
        /*0328*/ 	.word	0x00001870
        /*032c*/ 	.word	0x000000ff
        /*0330*/ 	.word	0x00000010
        /*0334*/ 	.short	0x010a
        /*0336*/ 	.byte	0x08
	.zero		1


	//   ....[35]....
        /*0338*/ 	.word	0x00001a40
        /*033c*/ 	.word	0x000000ff
        /*0340*/ 	.word	0x00000068
        /*0344*/ 	.short	0x0101
        /*0346*/ 	.byte	0x04
	.zero		1


	//   ....[36]....
        /*0348*/ 	.word	0x00001a60
        /*034c*/ 	.word	0x000000ff
        /*0350*/ 	.word	0x00000010
        /*0354*/ 	.short	0x010a
        /*0356*/ 	.byte	0x08
	.zero		1


	//   ....[37]....
        /*0358*/ 	.word	0x00001ae0
        /*035c*/ 	.word	0x000000ff
        /*0360*/ 	.word	0x00000010
        /*0364*/ 	.short	0x010a
        /*0366*/ 	.byte	0x21
	.zero		1


	//   ....[38]....
        /*0368*/ 	.word	0x00001c30
        /*036c*/ 	.word	0x000000ff
        /*0370*/ 	.word	0x00000010
        /*0374*/ 	.short	0x010a
        /*0376*/ 	.byte	0x08
	.zero		1


	//   ....[39]....
        /*0378*/ 	.word	0x00001e10
        /*037c*/ 	.word	0x00000002
        /*0380*/ 	.word	0x00000070
        /*0384*/ 	.short	0x010a
        /*0386*/ 	.byte	0xff
	.zero		1


	//   ....[40]....
        /*0388*/ 	.word	0x00001ed0
        /*038c*/ 	.word	0x00000002
        /*0390*/ 	.word	0x00000000
        /*0394*/ 	.short	0x0101
        /*0396*/ 	.byte	0xff
	.zero		1


	//   ....[41]....
        /*0398*/ 	.word	0x00002430
        /*039c*/ 	.word	0x000000ff
        /*03a0*/ 	.word	0x00000000
        /*03a4*/ 	.short	0x010a
        /*03a6*/ 	.byte	0x04
	.zero		1


	//   ....[42]....
        /*03a8*/ 	.word	0x000024d0
        /*03ac*/ 	.word	0x00000000
        /*03b0*/ 	.word	0x00000000
        /*03b4*/ 	.short	0x010a
        /*03b6*/ 	.byte	0xff
	.zero		1


	//   ....[43]....
        /*03b8*/ 	.word	0x000025f0
        /*03bc*/ 	.word	0x00000000
        /*03c0*/ 	.word	0x000000d0
        /*03c4*/ 	.short	0x010a
        /*03c6*/ 	.byte	0xff
	.zero		1


	//   ....[44]....
        /*03c8*/ 	.word	0x00002660
        /*03cc*/ 	.word	0x00000000
        /*03d0*/ 	.word	0x00000000
        /*03d4*/ 	.short	0x0101
        /*03d6*/ 	.byte	0xff
	.zero		1


	//   ....[45]....
        /*03d8*/ 	.word	0x00002680
        /*03dc*/ 	.word	0x000000ff
        /*03e0*/ 	.word	0x00000080
        /*03e4*/ 	.short	0x010a
        /*03e6*/ 	.byte	0x05
	.zero		1


	//   ....[46]....
        /*03e8*/ 	.word	0x000027a0
        /*03ec*/ 	.word	0x00000000
        /*03f0*/ 	.word	0x00000070
        /*03f4*/ 	.short	0x010a
        /*03f6*/ 	.byte	0xff
	.zero		1


	//   ....[47]....
        /*03f8*/ 	.word	0x000028a0
        /*03fc*/ 	.word	0x00000000
        /*0400*/ 	.word	0x00000000
        /*0404*/ 	.short	0x0101
        /*0406*/ 	.byte	0xff
	.zero		1


	//   ....[48]....
        /*0408*/ 	.word	0x00002930
        /*040c*/ 	.word	0x000000ff
        /*0410*/ 	.word	0x00000080
        /*0414*/ 	.short	0x0106
        /*0416*/ 	.byte	0x05
	.zero		1


	//   ....[49]....
        /*0418*/ 	.word	0x00002950
        /*041c*/ 	.word	0x000000ff
        /*0420*/ 	.word	0x00000080
        /*0424*/ 	.short	0x010a
        /*0426*/ 	.byte	0x05
	.zero		1


	//   ....[50]....
        /*0428*/ 	.word	0x000029e0
        /*042c*/ 	.word	0x000000ff
        /*0430*/ 	.word	0x00000080
        /*0434*/ 	.short	0x0106
        /*0436*/ 	.byte	0x04
	.zero		1


	//   ....[51]....
        /*0438*/ 	.word	0x00002a20
        /*043c*/ 	.word	0x00000000
        /*0440*/ 	.word	0x00000080
        /*0444*/ 	.short	0x010a
        /*0446*/ 	.byte	0xff
	.zero		1


	//   ....[52]....
        /*0448*/ 	.word	0x00002fe0
        /*044c*/ 	.word	0x00000000
        /*0450*/ 	.word	0x00000070
        /*0454*/ 	.short	0x010a
        /*0456*/ 	.byte	0xff
	.zero		1


	//   ....[53]....
        /*0458*/ 	.word	0x000030f0
        /*045c*/ 	.word	0x00000003
        /*0460*/ 	.word	0x00000000
        /*0464*/ 	.short	0x0101
        /*0466*/ 	.byte	0xff
	.zero		1


	//   ....[54]....
        /*0468*/ 	.word	0x00003100
        /*046c*/ 	.word	0x000000ff
        /*0470*/ 	.word	0x00000000
        /*0474*/ 	.short	0x010a
        /*0476*/ 	.byte	0x07
	.zero		1


	//   ....[55]....
        /*0478*/ 	.word	0x00003180
        /*047c*/ 	.word	0x000000ff
        /*0480*/ 	.word	0x000000b0
        /*0484*/ 	.short	0x010a
        /*0486*/ 	.byte	0x06
	.zero		1


	//   ....[56]....
        /*0488*/ 	.word	0x00003250
        /*048c*/ 	.word	0x000000ff
        /*0490*/ 	.word	0x00000000
        /*0494*/ 	.short	0x010a
        /*0496*/ 	.byte	0x0b
	.zero		1


	//   ....[57]....
        /*0498*/ 	.word	0x00003380
        /*049c*/ 	.word	0x000000ff
        /*04a0*/ 	.word	0x00000000
        /*04a4*/ 	.short	0x010a
        /*04a6*/ 	.byte	0x22
	.zero		1


	//   ....[58]....
        /*04a8*/ 	.word	0x00003760
        /*04ac*/ 	.word	0x000000ff
        /*04b0*/ 	.word	0x00000000
        /*04b4*/ 	.short	0x010a
        /*04b6*/ 	.byte	0x06
	.zero		1


	//   ....[59]....
        /*04b8*/ 	.word	0x000037f0
        /*04bc*/ 	.word	0x000000ff
        /*04c0*/ 	.word	0x00000000
        /*04c4*/ 	.short	0x010a
        /*04c6*/ 	.byte	0x06
	.zero		1


	//   ....[60]....
        /*04c8*/ 	.word	0x00003880
        /*04cc*/ 	.word	0x000000ff
        /*04d0*/ 	.word	0x00000000
        /*04d4*/ 	.short	0x010a
        /*04d6*/ 	.byte	0x06
	.zero		1


	//   ....[61]....
        /*04d8*/ 	.word	0x00003910
        /*04dc*/ 	.word	0x000000ff
        /*04e0*/ 	.word	0x00000000
        /*04e4*/ 	.short	0x010a
        /*04e6*/ 	.byte	0x07
	.zero		1


	//   ....[62]....
        /*04e8*/ 	.word	0x00003d90
        /*04ec*/ 	.word	0x00000000
        /*04f0*/ 	.word	0x00000070
        /*04f4*/ 	.short	0x010a
        /*04f6*/ 	.byte	0xff
	.zero		1


	//   ....[63]....
        /*04f8*/ 	.word	0x00003e50
        /*04fc*/ 	.word	0x00000000
        /*0500*/ 	.word	0x00000000
        /*0504*/ 	.short	0x0101
        /*0506*/ 	.byte	0xff
	.zero		1


	//   ....[64]....
        /*0508*/ 	.word	0x00004170
        /*050c*/ 	.word	0x000000ff
        /*0510*/ 	.word	0x00000068
        /*0514*/ 	.short	0x010a
        /*0516*/ 	.byte	0x07
	.zero		1


	//   ....[65]....
        /*0518*/ 	.word	0x00004360
        /*051c*/ 	.word	0x000000ff
        /*0520*/ 	.word	0x00000040
        /*0524*/ 	.short	0x010a
        /*0526*/ 	.byte	0x07
	.zero		1


	//   ....[66]....
        /*0528*/ 	.word	0x000044d0
        /*052c*/ 	.word	0x000000ff
        /*0530*/ 	.word	0x00000020
        /*0534*/ 	.short	0x010b
        /*0536*/ 	.byte	0x07
	.zero		1


	//   ....[67]....
        /*0538*/ 	.word	0x000044e0
        /*053c*/ 	.word	0x000000ff
        /*0540*/ 	.word	0x00000000
        /*0544*/ 	.short	0x0101
        /*0546*/ 	.byte	0x08
	.zero		1


	//   ....[68]....
        /*0548*/ 	.word	0x000044f0
        /*054c*/ 	.word	0x000000ff
        /*0550*/ 	.word	0x00000048
        /*0554*/ 	.short	0x010a
        /*0556*/ 	.byte	0x07
	.zero		1


	//   ....[69]....
        /*0558*/ 	.word	0x00004640
        /*055c*/ 	.word	0x000000ff
        /*0560*/ 	.word	0x00000028
        /*0564*/ 	.short	0x010b
        /*0566*/ 	.byte	0x07
	.zero		1


	//   ....[70]....
        /*0568*/ 	.word	0x00004650
        /*056c*/ 	.word	0x000000ff
        /*0570*/ 	.word	0x00000000
        /*0574*/ 	.short	0x0101
        /*0576*/ 	.byte	0x08
	.zero		1


	//   ....[71]....
        /*0578*/ 	.word	0x00004660
        /*057c*/ 	.word	0x000000ff
        /*0580*/ 	.word	0x00000050
        /*0584*/ 	.short	0x010a
        /*0586*/ 	.byte	0x07
	.zero		1


	//   ....[72]....
        /*0588*/ 	.word	0x000047e0
        /*058c*/ 	.word	0x000000ff
        /*0590*/ 	.word	0x00000030
        /*0594*/ 	.short	0x010b
        /*0596*/ 	.byte	0x07
	.zero		1


	//   ....[73]....
        /*0598*/ 	.word	0x00004820
        /*059c*/ 	.word	0x000000ff
        /*05a0*/ 	.word	0x00000000
        /*05a4*/ 	.short	0x0101
        /*05a6*/ 	.byte	0x08
	.zero		1


	//   ....[74]....
        /*05a8*/ 	.word	0x00004860
        /*05ac*/ 	.word	0x000000ff
        /*05b0*/ 	.word	0x00000058
        /*05b4*/ 	.short	0x010a
        /*05b6*/ 	.byte	0x07
	.zero		1


	//   ....[75]....
        /*05b8*/ 	.word	0x00004aa0
        /*05bc*/ 	.word	0x000000ff
        /*05c0*/ 	.word	0x00000038
        /*05c4*/ 	.short	0x010b
        /*05c6*/ 	.byte	0x07
	.zero		1


	//   ....[76]....
        /*05c8*/ 	.word	0x00004ac0
        /*05cc*/ 	.word	0x000000ff
        /*05d0*/ 	.word	0x00000000
        /*05d4*/ 	.short	0x0101
        /*05d6*/ 	.byte	0x0d
	.zero		1


	//   ....[77]....
        /*05d8*/ 	.word	0x00004af0
        /*05dc*/ 	.word	0x000000ff
        /*05e0*/ 	.word	0x00000040
        /*05e4*/ 	.short	0x010a
        /*05e6*/ 	.byte	0x07
	.zero		1


	//   ....[78]....
        /*05e8*/ 	.word	0x00004b10
        /*05ec*/ 	.word	0x000000ff
        /*05f0*/ 	.word	0x00000048
        /*05f4*/ 	.short	0x010a
        /*05f6*/ 	.byte	0x07
	.zero		1


	//   ....[79]....
        /*05f8*/ 	.word	0x00004b30
        /*05fc*/ 	.word	0x000000ff
        /*0600*/ 	.word	0x00000050
        /*0604*/ 	.short	0x010a
        /*0606*/ 	.byte	0x07
	.zero		1


	//   ....[80]....
        /*0608*/ 	.word	0x00004b70
        /*060c*/ 	.word	0x00000000
        /*0610*/ 	.word	0x00000058
        /*0614*/ 	.short	0x010a
        /*0616*/ 	.byte	0xff
	.zero		1


	//   ....[81]....
        /*0618*/ 	.word	0x00004ed0
        /*061c*/ 	.word	0x00000000
        /*0620*/ 	.word	0x00000070
        /*0624*/ 	.short	0x010a
        /*0626*/ 	.byte	0xff
	.zero		1


	//   ....[82]....
        /*0628*/ 	.word	0x00004fe0
        /*062c*/ 	.word	0x00000000
        /*0630*/ 	.word	0x00000000
        /*0634*/ 	.short	0x0101
        /*0636*/ 	.byte	0xff
	.zero		1


	//   ....[83]....
        /*0638*/ 	.word	0x00005a60
        /*063c*/ 	.word	0x000000ff
        /*0640*/ 	.word	0x00000020
        /*0644*/ 	.short	0x010a
        /*0646*/ 	.byte	0x30
	.zero		1


	//   ....[84]....
        /*0648*/ 	.word	0x00005aa0
        /*064c*/ 	.word	0x00000040
        /*0650*/ 	.word	0x00000090
        /*0654*/ 	.short	0x010a
        /*0656*/ 	.byte	0xff
	.zero		1


	//   ....[85]....
        /*0658*/ 	.word	0x00005c10
        /*065c*/ 	.word	0x000000ff
        /*0660*/ 	.word	0x00000020
        /*0664*/ 	.short	0x010a
        /*0666*/ 	.byte	0x30
	.zero		1


	//   ....[86]....
        /*0668*/ 	.word	0x00005d10
        /*066c*/ 	.word	0x00000040
        /*0670*/ 	.word	0x00000090
        /*0674*/ 	.short	0x010a
        /*0676*/ 	.byte	0xff
	.zero		1


	//   ....[87]....
        /*0678*/ 	.word	0x00006810
        /*067c*/ 	.word	0x00000000
        /*0680*/ 	.word	0x00000000
        /*0684*/ 	.short	0x0101
        /*0686*/ 	.byte	0xff
	.zero		1


	//   ....[88]....
        /*0688*/ 	.word	0x00006820
        /*068c*/ 	.word	0x00000002
        /*0690*/ 	.word	0x00000020
        /*0694*/ 	.short	0x010a
        /*0696*/ 	.byte	0xff
	.zero		1


	//   ....[89]....
        /*0698*/ 	.word	0x000068f0
        /*069c*/ 	.word	0x00000002
        /*06a0*/ 	.word	0x00000020
        /*06a4*/ 	.short	0x010a
        /*06a6*/ 	.byte	0xff
	.zero		1


	//   ....[90]....
        /*06a8*/ 	.word	0x00007470
        /*06ac*/ 	.word	0x0000004a
        /*06b0*/ 	.word	0x00000000
        /*06b4*/ 	.short	0x0101
        /*06b6*/ 	.byte	0xff
	.zero		1


	//   ....[91]....
        /*06b8*/ 	.word	0x00007490
        /*06bc*/ 	.word	0x00000000
        /*06c0*/ 	.word	0x00000020
        /*06c4*/ 	.short	0x010a
        /*06c6*/ 	.byte	0xff
	.zero		1


	//   ....[92]....
        /*06c8*/ 	.word	0x00007550
        /*06cc*/ 	.word	0x00000000
        /*06d0*/ 	.word	0x00000020
        /*06d4*/ 	.short	0x010a
        /*06d6*/ 	.byte	0xff
	.zero		1


	//   ....[93]....
        /*06d8*/ 	.word	0x000080d0
        /*06dc*/ 	.word	0x0000004a
        /*06e0*/ 	.word	0x00000000
        /*06e4*/ 	.short	0x0101
        /*06e6*/ 	.byte	0xff
	.zero		1


	//   ....[94]....
        /*06e8*/ 	.word	0x000080f0
        /*06ec*/ 	.word	0x00000002
        /*06f0*/ 	.word	0x00000020
        /*06f4*/ 	.short	0x010a
        /*06f6*/ 	.byte	0xff
	.zero		1


	//   ....[95]....
        /*06f8*/ 	.word	0x000081b0
        /*06fc*/ 	.word	0x00000002
        /*0700*/ 	.word	0x00000020
        /*0704*/ 	.short	0x010a
        /*0706*/ 	.byte	0xff
	.zero		1


	//   ....[96]....
        /*0708*/ 	.word	0x000085d0
        /*070c*/ 	.word	0x000000ff
        /*0710*/ 	.word	0x00000000
        /*0714*/ 	.short	0x0101
        /*0716*/ 	.byte	0x05
	.zero		1


	//   ....[97]....
        /*0718*/ 	.word	0x00008d90
        /*071c*/ 	.word	0x00000000
        /*0720*/ 	.word	0x00000000
        /*0724*/ 	.short	0x0101
        /*0726*/ 	.byte	0xff
	.zero		1


	//   ....[98]....
        /*0728*/ 	.word	0x00009000
        /*072c*/ 	.word	0x000000ff
        /*0730*/ 	.word	0x00000000
        /*0734*/ 	.short	0x0101
        /*0736*/ 	.byte	0x04
	.zero		1


	//   ....[99]....
        /*0738*/ 	.word	0x00009020
        /*073c*/ 	.word	0x00000002
        /*0740*/ 	.word	0x000000e0
        /*0744*/ 	.short	0x010a
        /*0746*/ 	.byte	0xff
	.zero		1


	//   ....[100]....
        /*0748*/ 	.word	0x00009080
        /*074c*/ 	.word	0x00000002
        /*0750*/ 	.word	0x00000010
        /*0754*/ 	.short	0x010a
        /*0756*/ 	.byte	0xff
	.zero		1


	//   ....[101]....
        /*0758*/ 	.word	0x000090e0
        /*075c*/ 	.word	0x00000002
        /*0760*/ 	.word	0x00000010
        /*0764*/ 	.short	0x010a
        /*0766*/ 	.byte	0xff
	.zero		1


	//   ....[102]....
        /*0768*/ 	.word	0x00009130
        /*076c*/ 	.word	0x00000002
        /*0770*/ 	.word	0x00000070
        /*0774*/ 	.short	0x010a
        /*0776*/ 	.byte	0xff
	.zero		1


	//   ....[103]....
        /*0778*/ 	.word	0x00009190
        /*077c*/ 	.word	0x00000000
        /*0780*/ 	.word	0x00000000
        /*0784*/ 	.short	0x010a
        /*0786*/ 	.byte	0xff
	.zero		1


	//   ....[104]....
        /*0788*/ 	.word	0x000091e0
        /*078c*/ 	.word	0x00000000
        /*0790*/ 	.word	0x000000d0
        /*0794*/ 	.short	0x010a
        /*0796*/ 	.byte	0xff
	.zero		1


	//   ....[105]....
        /*0798*/ 	.word	0x00009240
        /*079c*/ 	.word	0x00000000
        /*07a0*/ 	.word	0x00000080
        /*07a4*/ 	.short	0x010a
        /*07a6*/ 	.byte	0xff
	.zero		1


	//   ....[106]....
        /*07a8*/ 	.word	0x00009290
        /*07ac*/ 	.word	0x00000000
        /*07b0*/ 	.word	0x00000070
        /*07b4*/ 	.short	0x010a
        /*07b6*/ 	.byte	0xff
	.zero		1


	//   ....[107]....
        /*07b8*/ 	.word	0x000092f0
        /*07bc*/ 	.word	0x00000000
        /*07c0*/ 	.word	0x00000080
        /*07c4*/ 	.short	0x010a
        /*07c6*/ 	.byte	0xff
	.zero		1


	//   ....[108]....
        /*07c8*/ 	.word	0x00009340
        /*07cc*/ 	.word	0x00000000
        /*07d0*/ 	.word	0x00000070
        /*07d4*/ 	.short	0x010a
        /*07d6*/ 	.byte	0xff
	.zero		1


	//   ....[109]....
        /*07d8*/ 	.word	0x000093a0
        /*07dc*/ 	.word	0x00000002
        /*07e0*/ 	.word	0x000000b0
        /*07e4*/ 	.short	0x010a
        /*07e6*/ 	.byte	0xff
	.zero		1


	//   ....[110]....
        /*07e8*/ 	.word	0x00009400
        /*07ec*/ 	.word	0x00000000
        /*07f0*/ 	.word	0x00000000
        /*07f4*/ 	.short	0x010a
        /*07f6*/ 	.byte	0xff
	.zero		1


	//   ....[111]....
        /*07f8*/ 	.word	0x00009460
        /*07fc*/ 	.word	0x00000000
        /*0800*/ 	.word	0x00000000
        /*0804*/ 	.short	0x010a
        /*0806*/ 	.byte	0xff
	.zero		1


	//   ....[112]....
        /*0808*/ 	.word	0x000094c0
        /*080c*/ 	.word	0x00000000
        /*0810*/ 	.word	0x00000000
        /*0814*/ 	.short	0x010a
        /*0816*/ 	.byte	0xff
	.zero		1


	//   ....[113]....
        /*0818*/ 	.word	0x00009520
        /*081c*/ 	.word	0x00000000
        /*0820*/ 	.word	0x00000000
        /*0824*/ 	.short	0x010a
        /*0826*/ 	.byte	0xff
	.zero		1


	//   ....[114]....
        /*0828*/ 	.word	0x00009580
        /*082c*/ 	.word	0x00000000
        /*0830*/ 	.word	0x00000000
        /*0834*/ 	.short	0x010a
        /*0836*/ 	.byte	0xff
	.zero		1


	//   ....[115]....
        /*0838*/ 	.word	0x000095d0
        /*083c*/ 	.word	0x00000000
        /*0840*/ 	.word	0x00000070
        /*0844*/ 	.short	0x010a
        /*0846*/ 	.byte	0xff
	.zero		1


	//   ....[116]....
        /*0848*/ 	.word	0x00009630
        /*084c*/ 	.word	0x00000000
        /*0850*/ 	.word	0x00000068
        /*0854*/ 	.short	0x010a
        /*0856*/ 	.byte	0xff
	.zero		1


	//   ....[117]....
        /*0858*/ 	.word	0x00009690
        /*085c*/ 	.word	0x00000000
        /*0860*/ 	.word	0x00000040
        /*0864*/ 	.short	0x010a
        /*0866*/ 	.byte	0xff
	.zero		1


	//   ....[118]....
        /*0868*/ 	.word	0x000096f0
        /*086c*/ 	.word	0x00000000
        /*0870*/ 	.word	0x00000048
        /*0874*/ 	.short	0x010a
        /*0876*/ 	.byte	0xff
	.zero		1


	//   ....[119]....
        /*0878*/ 	.word	0x00009750
        /*087c*/ 	.word	0x00000000
        /*0880*/ 	.word	0x00000050
        /*0884*/ 	.short	0x010a
        /*0886*/ 	.byte	0xff
	.zero		1


	//   ....[120]....
        /*0888*/ 	.word	0x000097b0
        /*088c*/ 	.word	0x00000000
        /*0890*/ 	.word	0x00000058
        /*0894*/ 	.short	0x010a
        /*0896*/ 	.byte	0xff
	.zero		1


	//   ....[121]....
        /*0898*/ 	.word	0x00009810
        /*089c*/ 	.word	0x00000000
        /*08a0*/ 	.word	0x00000040
        /*08a4*/ 	.short	0x010a
        /*08a6*/ 	.byte	0xff
	.zero		1


	//   ....[122]....
        /*08a8*/ 	.word	0x00009870
        /*08ac*/ 	.word	0x00000000
        /*08b0*/ 	.word	0x00000048
        /*08b4*/ 	.short	0x010a
        /*08b6*/ 	.byte	0xff
	.zero		1


	//   ....[123]....
        /*08b8*/ 	.word	0x000098d0
        /*08bc*/ 	.word	0x00000000
        /*08c0*/ 	.word	0x00000050
        /*08c4*/ 	.short	0x010a
        /*08c6*/ 	.byte	0xff
	.zero		1


	//   ....[124]....
        /*08c8*/ 	.word	0x00009920
        /*08cc*/ 	.word	0x00000000
        /*08d0*/ 	.word	0x00000070
        /*08d4*/ 	.short	0x010a
        /*08d6*/ 	.byte	0xff
	.zero		1


	//   ....[125]....
        /*08d8*/ 	.word	0x00009980
        /*08dc*/ 	.word	0x00000000
        /*08e0*/ 	.word	0x00000020
        /*08e4*/ 	.short	0x010a
        /*08e6*/ 	.byte	0xff
	.zero		1


	//   ....[126]....
        /*08e8*/ 	.word	0x000099d0
        /*08ec*/ 	.word	0x00000040
        /*08f0*/ 	.word	0x00000090
        /*08f4*/ 	.short	0x010a
        /*08f6*/ 	.byte	0xff
	.zero		1


	//   ....[127]....
        /*08f8*/ 	.word	0x00009a20
        /*08fc*/ 	.word	0x00000002
        /*0900*/ 	.word	0x00000020
        /*0904*/ 	.short	0x010a
        /*0906*/ 	.byte	0xff
	.zero		1


	//   ....[128]....
        /*0908*/ 	.word	0x00009a70
        /*090c*/ 	.word	0x00000000
        /*0910*/ 	.word	0x00000020
        /*0914*/ 	.short	0x010a
        /*0916*/ 	.byte	0xff
	.zero		1


	//   ....[129]....
        /*0918*/ 	.word	0x00009ac0
        /*091c*/ 	.word	0x00000002
        /*0920*/ 	.word	0x00000020
        /*0924*/ 	.short	0x010a
        /*0926*/ 	.byte	0xff
	.zero		1


	//----- nvinfo : EIATTR_NUM_MBARRIERS
	.align		4
.L_47:
        /*0928*/ 	.byte	0x03, 0x38
        /*092a*/ 	.short	0x001e


	//----- nvinfo : EIATTR_EXIT_INSTR_OFFSETS
	.align		4
        /*092c*/ 	.byte	0x04, 0x1c
        /*092e*/ 	.short	(.L_49 - .L_48)


	//   ....[0]....
.L_48:
        /*0930*/ 	.word	0x00002500


	//   ....[1]....
        /*0934*/ 	.word	0x000029f0


	//   ....[2]....
        /*0938*/ 	.word	0x00002a50


	//   ....[3]....
        /*093c*/ 	.word	0x00003b70


	//   ....[4]....
        /*0940*/ 	.word	0x00004ba0


	//   ....[5]....
        /*0944*/ 	.word	0x00004be0


	//   ....[6]....
        /*0948*/ 	.word	0x00008ef0


	//   ....[7]....
        /*094c*/ 	.word	0x00008f70


	//   ....[8]....
        /*0950*/ 	.word	0x00008fa0


	//   ....[9]....
        /*0954*/ 	.word	0x00009010


	//----- nvinfo : EIATTR_MAX_THREADS
	.align		4
.L_49:
        /*0958*/ 	.byte	0x04, 0x05
        /*095a*/ 	.short	(.L_51 - .L_50)
.L_50:
        /*095c*/ 	.word	0x00000100
        /*0960*/ 	.word	0x00000001
        /*0964*/ 	.word	0x00000001


	//----- nvinfo : EIATTR_CRS_STACK_SIZE
	.align		4
.L_51:
        /*0968*/ 	.byte	0x04, 0x1e
        /*096a*/ 	.short	(.L_53 - .L_52)
.L_52:
        /*096c*/ 	.word	0x00000000


	//----- nvinfo : EIATTR_CBANK_PARAM_SIZE
	.align		4
.L_53:
        /*0970*/ 	.byte	0x03, 0x19
        /*0972*/ 	.short	0x0800


	//----- nvinfo : EIATTR_PARAM_CBANK
	.align		4
        /*0974*/ 	.byte	0x04, 0x0a
        /*0976*/ 	.short	(.L_55 - .L_54)
	.align		4
.L_54:
        /*0978*/ 	.word	index@(.nv.constant0._ZN7cutlass13device_kernelINS_4gemm6kernel13GemmUniversalIN4cute5tupleIJiiiiEEENS1_10collective13CollectiveMmaINS1_35MainloopSm100TmaUmmaWarpSpecializedILi2ELi2ELi4ENS5_IJNS4_1CILi1EEESB_SB_EEEEENS5_IJNSA_ILi64EEENSA_ILi256EEENSA_ILi128EEEEEENS_10bfloat16_tENS5_IJlSB_lEEESI_SJ_NS4_8TiledMMAINS4_8MMA_AtomIJNS4_20SM100_MMA_F16BF16_SSISI_SI_fLi64ELi256ELNS4_4UMMA5MajorE0ELSO_0ELNSN_7ScaleInE0ELSP_0EEEEEENS4_6LayoutISC_NS5_IJNSA_ILi0EEEST_ST_EEEEENS5_IJNS4_10UnderscoreESW_SW_EEEEENS4_13SM90_TMA_LOADENS4_14ComposedLayoutINS4_7SwizzleILi3ELi4ELi3EEENS4_18smem_ptr_flag_bitsILi16EEENSS_INS5_IJNSA_ILi8EEESE_EEENS5_IJSE_SB_EEEEEEEvNS4_8identityESZ_S19_vS1A_EENS_8epilogue10collective18CollectiveEpilogueINS1C_23Sm100TmaWarpSpecializedILi4ELi2ELi32ELb1ELb0EEEJSH_NS5_IJNSS_ISE_SB_EES1H_EEESI_SJ_SI_SJ_NS1C_6fusion15FusionCallbacksIS1G_NS1J_17LinearCombinationISI_fSI_fLNS_15FloatRoundStyleE2EEESH_S1I_JEEENS4_5SM1004TMEM4LOAD26SM100_TMEM_LOAD_16dp256b8xESZ_S19_NS4_17SM75_U32x4_LDSM_NENS4_14SM90_TMA_STOREES19_NS4_17SM90_U32x4_STSM_NENS4_39AutoVectorizingCopyWithAssumedAlignmentILi128EEEEEEvvEEEEvNT_6ParamsE)
        /*097c*/ 	.short	0x0380
        /*097e*/ 	.short	0x0800


	//----- nvinfo : EIATTR_SW_WAR
	.align		4
.L_55:
        /*0980*/ 	.byte	0x04, 0x36
        /*0982*/ 	.short	(.L_57 - .L_56)
.L_56:
        /*0984*/ 	.word	0x00000008
.L_57:


//--------------------- .nv.callgraph             --------------------------
	.section	.nv.callgraph,"",@"SHT_CUDA_CALLGRAPH"
	.align	4
	.sectionentsize	8
	.align		4
        /*0000*/ 	.word	0x00000000
	.align		4
        /*0004*/ 	.word	0xffffffff
	.align		4
        /*0008*/ 	.word	index@(_ZN7cutlass13device_kernelINS_4gemm6kernel13GemmUniversalIN4cute5tupleIJiiiiEEENS1_10collective13CollectiveMmaINS1_35MainloopSm100TmaUmmaWarpSpecializedILi2ELi2ELi4ENS5_IJNS4_1CILi1EEESB_SB_EEEEENS5_IJNSA_ILi64EEENSA_ILi256EEENSA_ILi128EEEEEENS_10bfloat16_tENS5_IJlSB_lEEESI_SJ_NS4_8TiledMMAINS4_8MMA_AtomIJNS4_20SM100_MMA_F16BF16_SSISI_SI_fLi64ELi256ELNS4_4UMMA5MajorE0ELSO_0ELNSN_7ScaleInE0ELSP_0EEEEEENS4_6LayoutISC_NS5_IJNSA_ILi0EEEST_ST_EEEEENS5_IJNS4_10UnderscoreESW_SW_EEEEENS4_13SM90_TMA_LOADENS4_14ComposedLayoutINS4_7SwizzleILi3ELi4ELi3EEENS4_18smem_ptr_flag_bitsILi16EEENSS_INS5_IJNSA_ILi8EEESE_EEENS5_IJSE_SB_EEEEEEEvNS4_8identityESZ_S19_vS1A_EENS_8epilogue10collective18CollectiveEpilogueINS1C_23Sm100TmaWarpSpecializedILi4ELi2ELi32ELb1ELb0EEEJSH_NS5_IJNSS_ISE_SB_EES1H_EEESI_SJ_SI_SJ_NS1C_6fusion15FusionCallbacksIS1G_NS1J_17LinearCombinationISI_fSI_fLNS_15FloatRoundStyleE2EEESH_S1I_JEEENS4_5SM1004TMEM4LOAD26SM100_TMEM_LOAD_16dp256b8xESZ_S19_NS4_17SM75_U32x4_LDSM_NENS4_14SM90_TMA_STOREES19_NS4_17SM90_U32x4_STSM_NENS4_39AutoVectorizingCopyWithAssumedAlignmentILi128EEEEEEvvEEEEvNT_6ParamsE)
	.align		4
        /*000c*/ 	.word	index@(__assertfail)
	.align		4
        /*0010*/ 	.word	0x00000000
	.align		4
        /*0014*/ 	.word	0xfffffffe
	.align		4
        /*0018*/ 	.word	0x00000000
	.align		4
        /*001c*/ 	.word	0xfffffffd
	.align		4
        /*0020*/ 	.word	0x00000000
	.align		4
        /*0024*/ 	.word	0xfffffffc


//--------------------- .nv.constant4             --------------------------
	.section	.nv.constant4,"a",@progbits
	.align	8
	.align		8
.nv.constant4:
        /*0000*/ 	.dword	__assertfail
	.align		8
        /*0008*/ 	.dword	__unnamed_1
	.align		8
        /*0010*/ 	.dword	__unnamed_2
	.align		8
        /*0018*/ 	.dword	_ZN40_INTERNAL_b26c7524_4_k_cu_89f21ee3_321294cuda3std3__45__cpo5beginE
	.align		8
        /*0020*/ 	.dword	_ZN40_INTERNAL_b26c7524_4_k_cu_89f21ee3_321294cuda3std3__45__cpo3endE
	.align		8
        /*0028*/ 	.dword	_ZN40_INTERNAL_b26c7524_4_k_cu_89f21ee3_321294cuda3std3__45__cpo6cbeginE
	.align		8
        /*0030*/ 	.dword	_ZN40_INTERNAL_b26c7524_4_k_cu_89f21ee3_321294cuda3std3__45__cpo4cendE
	.align		8
        /*0038*/ 	.dword	_ZN40_INTERNAL_b26c7524_4_k_cu_89f21ee3_321294cuda3std3__442_GLOBAL__N__b26c7524_4_k_cu_89f21ee3_321296ignoreE
	.align		8
        /*0040*/ 	.dword	_ZN40_INTERNAL_b26c7524_4_k_cu_89f21ee3_321294cuda3std3__419piecewise_constructE
	.align		8
        /*0048*/ 	.dword	_ZN40_INTERNAL_b26c7524_4_k_cu_89f21ee3_321294cuda3std3__48in_placeE
	.align		8
        /*0050*/ 	.dword	_ZN40_INTERNAL_b26c7524_4_k_cu_89f21ee3_321294cuda3std6ranges3__45__cpo4swapE
	.align		8
        /*0058*/ 	.dword	_ZN40_INTERNAL_b26c7524_4_k_cu_89f21ee3_321294cuda3std6ranges3__45__cpo9iter_moveE
	.align		8
        /*0060*/ 	.dword	_ZN40_INTERNAL_b26c7524_4_k_cu_89f21ee3_321294cute7productE
	.align		8
        /*0068*/ 	.dword	_ZN40_INTERNAL_b26c7524_4_k_cu_89f21ee3_321294cute1_E
	.align		8
        /*0070*/ 	.dword	$str$25
	.align		8
        /*0078*/ 	.dword	$str$26
	.align		8
        /*0080*/ 	.dword	$str$27
	.align		8
        /*0088*/ 	.dword	$str$28


//--------------------- .text._ZN7cutlass13device_kernelINS_4gemm6kernel13GemmUniversalIN4cute5tupleIJiiiiEEENS1_10collective13CollectiveMmaINS1_35MainloopSm100TmaUmmaWarpSpecializedILi2ELi2ELi4ENS5_IJNS4_1CILi1EEESB_SB_EEEEENS5_IJNSA_ILi64EEENSA_ILi256EEENSA_ILi128EEEEEENS_10bfloat16_tENS5_IJlSB_lEEESI_SJ_NS4_8TiledMMAINS4_8MMA_AtomIJNS4_20SM100_MMA_F16BF16_SSISI_SI_fLi64ELi256ELNS4_4UMMA5MajorE0ELSO_0ELNSN_7ScaleInE0ELSP_0EEEEEENS4_6LayoutISC_NS5_IJNSA_ILi0EEEST_ST_EEEEENS5_IJNS4_10UnderscoreESW_SW_EEEEENS4_13SM90_TMA_LOADENS4_14ComposedLayoutINS4_7SwizzleILi3ELi4ELi3EEENS4_18smem_ptr_flag_bitsILi16EEENSS_INS5_IJNSA_ILi8EEESE_EEENS5_IJSE_SB_EEEEEEEvNS4_8identityESZ_S19_vS1A_EENS_8epilogue10collective18CollectiveEpilogueINS1C_23Sm100TmaWarpSpecializedILi4ELi2ELi32ELb1ELb0EEEJSH_NS5_IJNSS_ISE_SB_EES1H_EEESI_SJ_SI_SJ_NS1C_6fusion15FusionCallbacksIS1G_NS1J_17LinearCombinationISI_fSI_fLNS_15FloatRoundStyleE2EEESH_S1I_JEEENS4_5SM1004TMEM4LOAD26SM100_TMEM_LOAD_16dp256b8xESZ_S19_NS4_17SM75_U32x4_LDSM_NENS4_14SM90_TMA_STOREES19_NS4_17SM90_U32x4_STSM_NENS4_39AutoVectorizingCopyWithAssumedAlignmentILi128EEEEEEvvEEEEvNT_6ParamsE --------------------------
	.section	.text._ZN7cutlass13device_kernelINS_4gemm6kernel13GemmUniversalIN4cute5tupleIJiiiiEEENS1_10collective13CollectiveMmaINS1_35MainloopSm100TmaUmmaWarpSpecializedILi2ELi2ELi4ENS5_IJNS4_1CILi1EEESB_SB_EEEEENS5_IJNSA_ILi64EEENSA_ILi256EEENSA_ILi128EEEEEENS_10bfloat16_tENS5_IJlSB_lEEESI_SJ_NS4_8TiledMMAINS4_8MMA_AtomIJNS4_20SM100_MMA_F16BF16_SSISI_SI_fLi64ELi256ELNS4_4UMMA5MajorE0ELSO_0ELNSN_7ScaleInE0ELSP_0EEEEEENS4_6LayoutISC_NS5_IJNSA_ILi0EEEST_ST_EEEEENS5_IJNS4_10UnderscoreESW_SW_EEEEENS4_13SM90_TMA_LOADENS4_14ComposedLayoutINS4_7SwizzleILi3ELi4ELi3EEENS4_18smem_ptr_flag_bitsILi16EEENSS_INS5_IJNSA_ILi8EEESE_EEENS5_IJSE_SB_EEEEEEEvNS4_8identityESZ_S19_vS1A_EENS_8epilogue10collective18CollectiveEpilogueINS1C_23Sm100TmaWarpSpecializedILi4ELi2ELi32ELb1ELb0EEEJSH_NS5_IJNSS_ISE_SB_EES1H_EEESI_SJ_SI_SJ_NS1C_6fusion15FusionCallbacksIS1G_NS1J_17LinearCombinationISI_fSI_fLNS_15FloatRoundStyleE2EEESH_S1I_JEEENS4_5SM1004TMEM4LOAD26SM100_TMEM_LOAD_16dp256b8xESZ_S19_NS4_17SM75_U32x4_LDSM_NENS4_14SM90_TMA_STOREES19_NS4_17SM90_U32x4_STSM_NENS4_39AutoVectorizingCopyWithAssumedAlignmentILi128EEEEEEvvEEEEvNT_6ParamsE,"ax",@progbits
	.align	128
.text._ZN7cutlass13device_kernelINS_4gemm6kernel13GemmUniversalIN4cute5tupleIJiiiiEEENS1_10collective13CollectiveMmaINS1_35MainloopSm100TmaUmmaWarpSpecializedILi2ELi2ELi4ENS5_IJNS4_1CILi1EEESB_SB_EEEEENS5_IJNSA_ILi64EEENSA_ILi256EEENSA_ILi128EEEEEENS_10bfloat16_tENS5_IJlSB_lEEESI_SJ_NS4_8TiledMMAINS4_8MMA_AtomIJNS4_20SM100_MMA_F16BF16_SSISI_SI_fLi64ELi256ELNS4_4UMMA5MajorE0ELSO_0ELNSN_7ScaleInE0ELSP_0EEEEEENS4_6LayoutISC_NS5_IJNSA_ILi0EEEST_ST_EEEEENS5_IJNS4_10UnderscoreESW_SW_EEEEENS4_13SM90_TMA_LOADENS4_14ComposedLayoutINS4_7SwizzleILi3ELi4ELi3EEENS4_18smem_ptr_flag_bitsILi16EEENSS_INS5_IJNSA_ILi8EEESE_EEENS5_IJSE_SB_EEEEEEEvNS4_8identityESZ_S19_vS1A_EENS_8epilogue10collective18CollectiveEpilogueINS1C_23Sm100TmaWarpSpecializedILi4ELi2ELi32ELb1ELb0EEEJSH_NS5_IJNSS_ISE_SB_EES1H_EEESI_SJ_SI_SJ_NS1C_6fusion15FusionCallbacksIS1G_NS1J_17LinearCombinationISI_fSI_fLNS_15FloatRoundStyleE2EEESH_S1I_JEEENS4_5SM1004TMEM4LOAD26SM100_TMEM_LOAD_16dp256b8xESZ_S19_NS4_17SM75_U32x4_LDSM_NENS4_14SM90_TMA_STOREES19_NS4_17SM90_U32x4_STSM_NENS4_39AutoVectorizingCopyWithAssumedAlignmentILi128EEEEEEvvEEEEvNT_6ParamsE:
        .type           _ZN7cutlass13device_kernelINS_4gemm6kernel13GemmUniversalIN4cute5tupleIJiiiiEEENS1_10collective13CollectiveMmaINS1_35MainloopSm100TmaUmmaWarpSpecializedILi2ELi2ELi4ENS5_IJNS4_1CILi1EEESB_SB_EEEEENS5_IJNSA_ILi64EEENSA_ILi256EEENSA_ILi128EEEEEENS_10bfloat16_tENS5_IJlSB_lEEESI_SJ_NS4_8TiledMMAINS4_8MMA_AtomIJNS4_20SM100_MMA_F16BF16_SSISI_SI_fLi64ELi256ELNS4_4UMMA5MajorE0ELSO_0ELNSN_7ScaleInE0ELSP_0EEEEEENS4_6LayoutISC_NS5_IJNSA_ILi0EEEST_ST_EEEEENS5_IJNS4_10UnderscoreESW_SW_EEEEENS4_13SM90_TMA_LOADENS4_14ComposedLayoutINS4_7SwizzleILi3ELi4ELi3EEENS4_18smem_ptr_flag_bitsILi16EEENSS_INS5_IJNSA_ILi8EEESE_EEENS5_IJSE_SB_EEEEEEEvNS4_8identityESZ_S19_vS1A_EENS_8epilogue10collective18CollectiveEpilogueINS1C_23Sm100TmaWarpSpecializedILi4ELi2ELi32ELb1ELb0EEEJSH_NS5_IJNSS_ISE_SB_EES1H_EEESI_SJ_SI_SJ_NS1C_6fusion15FusionCallbacksIS1G_NS1J_17LinearCombinationISI_fSI_fLNS_15FloatRoundStyleE2EEESH_S1I_JEEENS4_5SM1004TMEM4LOAD26SM100_TMEM_LOAD_16dp256b8xESZ_S19_NS4_17SM75_U32x4_LDSM_NENS4_14SM90_TMA_STOREES19_NS4_17SM90_U32x4_STSM_NENS4_39AutoVectorizingCopyWithAssumedAlignmentILi128EEEEEEvvEEEEvNT_6ParamsE,@function
        .size           _ZN7cutlass13device_kernelINS_4gemm6kernel13GemmUniversalIN4cute5tupleIJiiiiEEENS1_10collective13CollectiveMmaINS1_35MainloopSm100TmaUmmaWarpSpecializedILi2ELi2ELi4ENS5_IJNS4_1CILi1EEESB_SB_EEEEENS5_IJNSA_ILi64EEENSA_ILi256EEENSA_ILi128EEEEEENS_10bfloat16_tENS5_IJlSB_lEEESI_SJ_NS4_8TiledMMAINS4_8MMA_AtomIJNS4_20SM100_MMA_F16BF16_SSISI_SI_fLi64ELi256ELNS4_4UMMA5MajorE0ELSO_0ELNSN_7ScaleInE0ELSP_0EEEEEENS4_6LayoutISC_NS5_IJNSA_ILi0EEEST_ST_EEEEENS5_IJNS4_10UnderscoreESW_SW_EEEEENS4_13SM90_TMA_LOADENS4_14ComposedLayoutINS4_7SwizzleILi3ELi4ELi3EEENS4_18smem_ptr_flag_bitsILi16EEENSS_INS5_IJNSA_ILi8EEESE_EEENS5_IJSE_SB_EEEEEEEvNS4_8identityESZ_S19_vS1A_EENS_8epilogue10collective18CollectiveEpilogueINS1C_23Sm100TmaWarpSpecializedILi4ELi2ELi32ELb1ELb0EEEJSH_NS5_IJNSS_ISE_SB_EES1H_EEESI_SJ_SI_SJ_NS1C_6fusion15FusionCallbacksIS1G_NS1J_17LinearCombinationISI_fSI_fLNS_15FloatRoundStyleE2EEESH_S1I_JEEENS4_5SM1004TMEM4LOAD26SM100_TMEM_LOAD_16dp256b8xESZ_S19_NS4_17SM75_U32x4_LDSM_NENS4_14SM90_TMA_STOREES19_NS4_17SM90_U32x4_STSM_NENS4_39AutoVectorizingCopyWithAssumedAlignmentILi128EEEEEEvvEEEEvNT_6ParamsE,(.L_x_170 - _ZN7cutlass13device_kernelINS_4gemm6kernel13GemmUniversalIN4cute5tupleIJiiiiEEENS1_10collective13CollectiveMmaINS1_35MainloopSm100TmaUmmaWarpSpecializedILi2ELi2ELi4ENS5_IJNS4_1CILi1EEESB_SB_EEEEENS5_IJNSA_ILi64EEENSA_ILi256EEENSA_ILi128EEEEEENS_10bfloat16_tENS5_IJlSB_lEEESI_SJ_NS4_8TiledMMAINS4_8MMA_AtomIJNS4_20SM100_MMA_F16BF16_SSISI_SI_fLi64ELi256ELNS4_4UMMA5MajorE0ELSO_0ELNSN_7ScaleInE0ELSP_0EEEEEENS4_6LayoutISC_NS5_IJNSA_ILi0EEEST_ST_EEEEENS5_IJNS4_10UnderscoreESW_SW_EEEEENS4_13SM90_TMA_LOADENS4_14ComposedLayoutINS4_7SwizzleILi3ELi4ELi3EEENS4_18smem_ptr_flag_bitsILi16EEENSS_INS5_IJNSA_ILi8EEESE_EEENS5_IJSE_SB_EEEEEEEvNS4_8identityESZ_S19_vS1A_EENS_8epilogue10collective18CollectiveEpilogueINS1C_23Sm100TmaWarpSpecializedILi4ELi2ELi32ELb1ELb0EEEJSH_NS5_IJNSS_ISE_SB_EES1H_EEESI_SJ_SI_SJ_NS1C_6fusion15FusionCallbacksIS1G_NS1J_17LinearCombinationISI_fSI_fLNS_15FloatRoundStyleE2EEESH_S1I_JEEENS4_5SM1004TMEM4LOAD26SM100_TMEM_LOAD_16dp256b8xESZ_S19_NS4_17SM75_U32x4_LDSM_NENS4_14SM90_TMA_STOREES19_NS4_17SM90_U32x4_STSM_NENS4_39AutoVectorizingCopyWithAssumedAlignmentILi128EEEEEEvvEEEEvNT_6ParamsE)
        .other          _ZN7cutlass13device_kernelINS_4gemm6kernel13GemmUniversalIN4cute5tupleIJiiiiEEENS1_10collective13CollectiveMmaINS1_35MainloopSm100TmaUmmaWarpSpecializedILi2ELi2ELi4ENS5_IJNS4_1CILi1EEESB_SB_EEEEENS5_IJNSA_ILi64EEENSA_ILi256EEENSA_ILi128EEEEEENS_10bfloat16_tENS5_IJlSB_lEEESI_SJ_NS4_8TiledMMAINS4_8MMA_AtomIJNS4_20SM100_MMA_F16BF16_SSISI_SI_fLi64ELi256ELNS4_4UMMA5MajorE0ELSO_0ELNSN_7ScaleInE0ELSP_0EEEEEENS4_6LayoutISC_NS5_IJNSA_ILi0EEEST_ST_EEEEENS5_IJNS4_10UnderscoreESW_SW_EEEEENS4_13SM90_TMA_LOADENS4_14ComposedLayoutINS4_7SwizzleILi3ELi4ELi3EEENS4_18smem_ptr_flag_bitsILi16EEENSS_INS5_IJNSA_ILi8EEESE_EEENS5_IJSE_SB_EEEEEEEvNS4_8identityESZ_S19_vS1A_EENS_8epilogue10collective18CollectiveEpilogueINS1C_23Sm100TmaWarpSpecializedILi4ELi2ELi32ELb1ELb0EEEJSH_NS5_IJNSS_ISE_SB_EES1H_EEESI_SJ_SI_SJ_NS1C_6fusion15FusionCallbacksIS1G_NS1J_17LinearCombinationISI_fSI_fLNS_15FloatRoundStyleE2EEESH_S1I_JEEENS4_5SM1004TMEM4LOAD26SM100_TMEM_LOAD_16dp256b8xESZ_S19_NS4_17SM75_U32x4_LDSM_NENS4_14SM90_TMA_STOREES19_NS4_17SM90_U32x4_STSM_NENS4_39AutoVectorizingCopyWithAssumedAlignmentILi128EEEEEEvvEEEEvNT_6ParamsE,@"STO_CUDA_ENTRY STV_DEFAULT"
_ZN7cutlass13device_kernelINS_4gemm6kernel13GemmUniversalIN4cute5tupleIJiiiiEEENS1_10collective13CollectiveMmaINS1_35MainloopSm100TmaUmmaWarpSpecializedILi2ELi2ELi4ENS5_IJNS4_1CILi1EEESB_SB_EEEEENS5_IJNSA_ILi64EEENSA_ILi256EEENSA_ILi128EEEEEENS_10bfloat16_tENS5_IJlSB_lEEESI_SJ_NS4_8TiledMMAINS4_8MMA_AtomIJNS4_20SM100_MMA_F16BF16_SSISI_SI_fLi64ELi256ELNS4_4UMMA5MajorE0ELSO_0ELNSN_7ScaleInE0ELSP_0EEEEEENS4_6LayoutISC_NS5_IJNSA_ILi0EEEST_ST_EEEEENS5_IJNS4_10UnderscoreESW_SW_EEEEENS4_13SM90_TMA_LOADENS4_14ComposedLayoutINS4_7SwizzleILi3ELi4ELi3EEENS4_18smem_ptr_flag_bitsILi16EEENSS_INS5_IJNSA_ILi8EEESE_EEENS5_IJSE_SB_EEEEEEEvNS4_8identityESZ_S19_vS1A_EENS_8epilogue10collective18CollectiveEpilogueINS1C_23Sm100TmaWarpSpecializedILi4ELi2ELi32ELb1ELb0EEEJSH_NS5_IJNSS_ISE_SB_EES1H_EEESI_SJ_SI_SJ_NS1C_6fusion15FusionCallbacksIS1G_NS1J_17LinearCombinationISI_fSI_fLNS_15FloatRoundStyleE2EEESH_S1I_JEEENS4_5SM1004TMEM4LOAD26SM100_TMEM_LOAD_16dp256b8xESZ_S19_NS4_17SM75_U32x4_LDSM_NENS4_14SM90_TMA_STOREES19_NS4_17SM90_U32x4_STSM_NENS4_39AutoVectorizingCopyWithAssumedAlignmentILi128EEEEEEvvEEEEvNT_6ParamsE:
[----:B------:R-:W1:Y:S01]  /*0000*/  LDC R1, c[0x0][0x37c] ;  /* 0x0000df00ff017b82 */ /* 0x000e620000000800 */
[----:B------:R-:W2:Y:S01]  /*0010*/  S2R R101, SR_TID.X ;  /* 0x0000000000657919 */ /* 0x000ea20000002100 */
[----:B------:R-:W3:Y:S01]  /*0020*/  LDCU.64 UR4, c[0x0][0x890] ;  /* 0x00011200ff0477ac */ /* 0x000ee20008000a00 */
[----:B------:R-:W-:Y:S02]  /*0030*/  PRMT R88, RZ, 0x7610, R88 ;  /* 0x00007610ff587816 */ /* 0x000fe40000000058 */
[----:B------:R-:W-:Y:S01]  /*0040*/  ELECT P5, URZ, PT ;  /* 0x0000000000ff782f */ /* 0x000fe200038a0000 */
[----:B------:R-:W4:Y:S01]  /*0050*/  LDCU.64 UR46, c[0x0][0x358] ;  /* 0x00006b00ff2e77ac */ /* 0x000f220008000a00 */
[----:B---3--:R-:W-:-:S04]  /*0060*/  UISETP.NE.U32.AND UP0, UPT, UR4, URZ, UPT ;  /* 0x000000ff0400728c */ /* 0x008fc8000bf05070 */
[----:B------:R-:W-:Y:S01]  /*0070*/  UISETP.NE.AND.EX UP0, UPT, UR5, URZ, UPT, UP0 ;  /* 0x000000ff0500728c */ /* 0x000fe2000bf05300 */
[----:B--2---:R-:W-:-:S05]  /*0080*/  SHF.R.U32.HI R93, RZ, 0x5, R101 ;  /* 0x00000005ff5d7819 */ /* 0x004fca0000011665 */
[----:B------:R-:W2:Y:S02]  /*0090*/  SHFL.IDX PT, R0, R93, RZ, 0x1f ;  /* 0x00001fff5d007589 */ /* 0x000ea400000e0000 */
[----:B--2---:R-:W-:Y:S01]  /*00a0*/  R2UR UR8, R0 ;  /* 0x00000000000872ca */ /* 0x004fe200000e0000 */
[----:B-1--4-:R-:W-:-:S14]  /*00b0*/  BRA.U UP0, `(.L_x_0) ;  /* 0x00000001002c7547 */ /* 0x012fdc000b800000 */
[----:B------:R-:W1:Y:S02]  /*00c0*/  LDCU.64 UR6, c[0x0][0x888] ;  /* 0x00011100ff0677ac */ /* 0x000e640008000a00 */
[----:B-1----:R-:W-:-:S04]  /*00d0*/  UISETP.NE.U32.AND UP0, UPT, UR6, URZ, UPT ;  /* 0x000000ff0600728c */ /* 0x002fc8000bf05070 */
[----:B------:R-:W-:-:S09]  /*00e0*/  UISETP.NE.AND.EX UP0, UPT, UR7, URZ, UPT, UP0 ;  /* 0x000000ff0700728c */ /* 0x000fd2000bf05300 */
[----:B------:R-:W-:Y:S05]  /*00f0*/  BRA.U !UP0, `(.L_x_1) ;  /* 0x0000000108107547 */ /* 0x000fea000b800000 */
[----:B------:R-:W1:Y:S02]  /*0100*/  LDC.64 R2, c[0x0][0x888] ;  /* 0x00022200ff027b82 */ /* 0x000e640000000a00 */
[----:B-1----:R1:W5:Y:S01]  /*0110*/  LDG.E R49, desc[UR46][R2.64] ;  /* 0x0000002e02317981 */ /* 0x002362000c1e1900 */
[----:B------:R-:W-:Y:S01]  /*0120*/  HFMA2 R88, -RZ, RZ, 0, 5.9604644775390625e-08 ;  /* 0x00000001ff587431 */ /* 0x000fe200000001ff */
[----:B------:R-:W-:Y:S05]  /*0130*/  BRA `(.L_x_0) ;  /* 0x00000000000c7947 */ /* 0x000fea0003800000 */
.L_x_1:
[----:B------:R-:W1:Y:S01]  /*0140*/  LDCU UR6, c[0x0][0x880] ;  /* 0x00011000ff0677ac */ /* 0x000e620008000800 */
[----:B------:R-:W-:Y:S01]  /*0150*/  HFMA2 R88, -RZ, RZ, 0, 5.9604644775390625e-08 ;  /* 0x00000001ff587431 */ /* 0x000fe200000001ff */
[----:B-1----:R-:W-:-:S07]  /*0160*/  MOV R49, UR6 ;  /* 0x0000000600317c02 */ /* 0x002fce0008000f00 */
.L_x_0:
[----:B------:R-:W2:Y:S02]  /*0170*/  LDCU.64 UR6, c[0x0][0x8b0] ;  /* 0x00011600ff0677ac */ /* 0x000ea40008000a00 */
[----:B--2---:R-:W-:-:S04]  /*0180*/  UISETP.NE.U32.AND UP0, UPT, UR6, URZ, UPT ;  /* 0x000000ff0600728c */ /* 0x004fc8000bf05070 */
[----:B------:R-:W-:-:S09]  /*0190*/  UISETP.NE.AND.EX UP0, UPT, UR7, URZ, UPT, UP0 ;  /* 0x000000ff0700728c */ /* 0x000fd2000bf05300 */
[----:B------:R-:W-:Y:S05]  /*01a0*/  BRA.U UP0, `(.L_x_2) ;  /* 0x0000000100247547 */ /* 0x000fea000b800000 */
[----:B------:R-:W2:Y:S02]  /*01b0*/  LDCU.64 UR6, c[0x0][0x8a8] ;  /* 0x00011500ff0677ac */ /* 0x000ea40008000a00 */
[----:B--2---:R-:W-:-:S04]  /*01c0*/  UISETP.NE.U32.AND UP0, UPT, UR6, URZ, UPT ;  /* 0x000000ff0600728c */ /* 0x004fc8000bf05070 */
[----:B------:R-:W-:-:S09]  /*01d0*/  UISETP.NE.AND.EX UP0, UPT, UR7, URZ, UPT, UP0 ;  /* 0x000000ff0700728c */ /* 0x000fd2000bf05300 */
[----:B------:R-:W-:Y:S05]  /*01e0*/  BRA.U !UP0, `(.L_x_3) ;  /* 0x00000001080c7547 */ /* 0x000fea000b800000 */
[----:B-1----:R-:W1:Y:S02]  /*01f0*/  LDC.64 R2, c[0x0][0x8a8] ;  /* 0x00022a00ff027b82 */ /* 0x002e640000000a00 */
[----:B-1----:R2:W5:Y:S01]  /*0200*/  LDG.E R47, desc[UR46][R2.64] ;  /* 0x0000002e022f7981 */ /* 0x002562000c1e1900 */
[----:B------:R-:W-:Y:S05]  /*0210*/  BRA `(.L_x_2) ;  /* 0x0000000000087947 */ /* 0x000fea0003800000 */
.L_x_3:
[----:B------:R-:W2:Y:S02]  /*0220*/  LDCU UR6, c[0x0][0x8a0] ;  /* 0x00011400ff0677ac */ /* 0x000ea40008000800 */
[----:B--2---:R-:W-:Y:S02]  /*0230*/  MOV R47, UR6 ;  /* 0x00000006002f7c02 */ /* 0x004fe40008000f00 */
.L_x_2:
[----:B------:R-:W-:Y:S01]  /*0240*/  IMAD.U32 R0, RZ, RZ, UR8 ;  /* 0x00000008ff007e24 */ /* 0x000fe2000f8e00ff */
[----:B------:R-:W-:Y:S04]  /*0250*/  BSSY.RECONVERGENT B0, `(.L_x_4) ;  /* 0x000000c000007945 */ /* 0x000fe80003800200 */
[C---:B------:R-:W-:Y:S02]  /*0260*/  ISETP.NE.OR P1, PT, R0.reuse, 0x1, !P5 ;  /* 0x000000010000780c */ /* 0x040fe40006f25670 */
[----:B------:R-:W-:-:S11]  /*0270*/  ISETP.NE.OR P0, PT, R0, 0x3, !P5 ;  /* 0x000000030000780c */ /* 0x000fd60006f05670 */
[----:B------:R-:W-:Y:S05]  /*0280*/  @P1 BRA `(.L_x_5) ;  /* 0x0000000000201947 */ /* 0x000fea0003800000 */
[----:B------:R-:W3:Y:S02]  /*0290*/  LDCU.64 UR6, c[0x0][0x348] ;  /* 0x00006900ff0677ac */ /* 0x000ee40008000a00 */
[----:B---3--:R-:W-:Y:S02]  /*02a0*/  UIADD3 UR10, UP1, UPT, UR6, 0x80, URZ ;  /* 0x00000080060a7890 */ /* 0x008fe4000ff3e0ff */
[----:B------:R-:W-:Y:S02]  /*02b0*/  UIADD3 UR6, UP0, UPT, UR6, 0x180, URZ ;  /* 0x0000018006067890 */ /* 0x000fe4000ff1e0ff */
[----:B------:R-:W-:Y:S02]  /*02c0*/  UIADD3.X UR11, UPT, UPT, URZ, UR7, URZ, UP1, !UPT ;  /* 0x00000007ff0b7290 */ /* 0x000fe40008ffe4ff */
[----:B------:R-:W-:-:S07]  /*02d0*/  UIADD3.X UR7, UPT, UPT, URZ, UR7, URZ, UP0, !UPT ;  /* 0x00000007ff077290 */ /* 0x000fce00087fe4ff */
[----:B------:R3:W-:Y:S02]  /*02e0*/  UTMACCTL.PF [UR10] ;  /* 0x000000000a0079b9 */ /* 0x0007e40008040000 */
[----:B------:R3:W-:Y:S02]  /*02f0*/  UTMACCTL.PF [UR6] ;  /* 0x00000000060079b9 */ /* 0x0007e40008040000 */
[----:B---3--:R-:W-:Y:S01]  /*0300*/  NOP ;  /* 0x0000000000007918 */ /* 0x008fe20000000000 */
.L_x_5:
[----:B------:R-:W-:Y:S05]  /*0310*/  BSYNC.RECONVERGENT B0 ;  /* 0x0000000000007941 */ /* 0x000fea0003800200 */
.L_x_4:
[----:B------:R-:W-:Y:S04]  /*0320*/  BSSY.RECONVERGENT B0, `(.L_x_6) ;  /* 0x000000a000007945 */ /* 0x000fe80003800200 */
        /* <DEDUP_REMOVED lines=9> */
.L_x_7:
[----:B------:R-:W-:Y:S05]  /*03c0*/  BSYNC.RECONVERGENT B0 ;  /* 0x0000000000007941 */ /* 0x000fea0003800200 */
.L_x_6:
[----:B------:R-:W3:Y:S01]  /*03d0*/  LDCU.64 UR6, c[0x0][0x888] ;  /* 0x00011100ff0677ac */ /* 0x000ee20008000a00 */
[----:B------:R-:W-:Y:S02]  /*03e0*/  UISETP.EQ.U32.AND UP1, UPT, UR4, URZ, UPT ;  /* 0x000000ff0400728c */ /* 0x000fe4000bf22070 */
[----:B------:R-:W-:Y:S02]  /*03f0*/  UPLOP3.LUT UP2, UPT, UPT, UPT, UPT, 0x80, 0x8 ;  /* 0x000000000008789c */ /* 0x000fe40003f4f070 */
[----:B---3--:R-:W-:-:S04]  /*0400*/  UISETP.NE.U32.AND UP0, UPT, UR6, URZ, UPT ;  /* 0x000000ff0600728c */ /* 0x008fc8000bf05070 */
[----:B------:R-:W-:-:S04]  /*0410*/  UISETP.NE.AND.EX UP0, UPT, UR7, URZ, UPT, UP0 ;  /* 0x000000ff0700728c */ /* 0x000fc8000bf05300 */
[----:B------:R-:W-:-:S04]  /*0420*/  UISETP.EQ.OR.EX UP3, UPT, UR5, URZ, !UP0, UP1 ;  /* 0x000000ff0500728c */ /* 0x000fc8000c762710 */
[----:B------:R-:W-:-:S05]  /*0430*/  UP2UR UR50, UPR, URZ, 0x8 ;  /* 0x00000008ff327883 */ /* 0x000fca0008000000 */
[----:B------:R-:W-:Y:S07]  /*0440*/  BRA.U !UP3, `(.L_x_8) ;  /* 0x000000010b207547 */ /* 0x000fee000b800000 */
[----:B------:R-:W-:Y:S01]  /*0450*/  UISETP.NE.U32.AND UP2, UPT, UR4, URZ, UPT ;  /* 0x000000ff0400728c */ /* 0x000fe2000bf45070 */
[----:B-----5:R-:W-:Y:S01]  /*0460*/  FSETP.NEU.AND P0, PT, R49, RZ, PT ;  /* 0x000000ff3100720b */ /* 0x020fe20003f0d000 */
[----:B------:R-:W-:Y:S02]  /*0470*/  USEL UR4, URZ, 0xffffffff, UP0 ;  /* 0xffffffffff047887 */ /* 0x000fe40008000000 */
[----:B------:R-:W-:-:S10]  /*0480*/  UISETP.NE.AND.EX UP2, UPT, UR5, URZ, UPT, UP2 ;  /* 0x000000ff0500728c */ /* 0x000fd4000bf45320 */
[----:B------:R-:W-:Y:S01]  /*0490*/  VOTEU.ANY UP1, P0 ;  /* 0x0000000000ff7886 */ /* 0x000fe20000020100 */
[----:B------:R-:W-:-:S04]  /*04a0*/  @!UP2 USEL UR4, URZ, 0xffffffff, UP1 ;  /* 0xffffffffff04a887 */ /* 0x000fc80008800000 */
[----:B------:R-:W-:-:S04]  /*04b0*/  ULOP3.LUT UR4, UR4, 0x1, URZ, 0xc0, !UPT ;  /* 0x0000000104047892 */ /* 0x000fc8000f8ec0ff */
[----:B------:R-:W-:-:S11]  /*04c0*/  UISETP.NE.U32.AND UP2, UPT, UR4, 0x1, UPT ;  /* 0x000000010400788c */ /* 0x000fd6000bf45070 */
.L_x_8:
[----:B-12---:R-:W1:Y:S01]  /*04d0*/  SHFL.IDX PT, R2, R93, RZ, 0x1f ;  /* 0x00001fff5d027589 */ /* 0x006e6200000e0000 */
[----:B------:R-:W-:-:S04]  /*04e0*/  UISETP.NE.AND UP1, UPT, UR8, 0x2, UPT ;  /* 0x000000020800788c */ /* 0x000fc8000bf25270 */
[----:B------:R-:W-:Y:S01]  /*04f0*/  USEL UR6, URZ, 0x1, UP1 ;  /* 0x00000001ff067887 */ /* 0x000fe20008800000 */
[----:B-1----:R-:W-:-:S13]  /*0500*/  ISETP.NE.AND P0, PT, R2, RZ, PT ;  /* 0x000000ff0200720c */ /* 0x002fda0003f05270 */
[----:B------:R-:W-:Y:S05]  /*0510*/  @P0 BRA `(.L_x_9) ;  /* 0x0000000000380947 */ /* 0x000fea0003800000 */
[----:B------:R-:W1:Y:S01]  /*0520*/  S2UR UR5, SR_CgaCtaId ;  /* 0x00000000000579c3 */ /* 0x000e620000008800 */
[----:B------:R-:W-:Y:S01]  /*0530*/  UMOV UR7, 0x400 ;  /* 0x0000040000077882 */ /* 0x000fe20000000000 */
[----:B------:R-:W-:Y:S01]  /*0540*/  UMOV UR4, 0x1 ;  /* 0x0000000100047882 */ /* 0x000fe20000000000 */
[----:B------:R-:W-:Y:S01]  /*0550*/  ELECT P0, URZ, PT ;  /* 0x0000000000ff782f */ /* 0x000fe20003800000 */
[----:B------:R-:W-:-:S04]  /*0560*/  UIADD3 UR10, UPT, UPT, -UR4, 0x100000, URZ ;  /* 0x00100000040a7890 */ /* 0x000fc8000fffe1ff */
[----:B------:R-:W-:Y:S02]  /*0570*/  USHF.L.U32 UR11, UR10, 0xb, URZ ;  /* 0x0000000b0a0b7899 */ /* 0x000fe400080006ff */
[----:B------:R-:W-:Y:S02]  /*0580*/  USHF.L.U32 UR10, UR10, 0x1, URZ ;  /* 0x000000010a0a7899 */ /* 0x000fe400080006ff */
[----:B-1----:R-:W-:Y:S01]  /*0590*/  ULEA UR5, UR5, UR7, 0x18 ;  /* 0x0000000705057291 */ /* 0x002fe2000f8ec0ff */
[----:B------:R-:W1:Y:S11]  /*05a0*/  FENCE.VIEW.ASYNC.S ;  /* 0x00000000000073c6 */ /* 0x000e760000000000 */
[----:B-1----:R1:W2:Y:S01]  /*05b0*/  SYNCS.EXCH.64 URZ, [UR5], UR10 ;  /* 0x0000000a05ff75b2 */ /* 0x0022a20008000100 */
[----:B------:R1:W3:Y:S01]  /*05c0*/  SYNCS.EXCH.64 URZ, [UR5+0x10], UR10 ;  /* 0x0000100a05ff75b2 */ /* 0x0002e20008000100 */
[----:B------:R1:W4:Y:S01]  /*05d0*/  SYNCS.EXCH.64 URZ, [UR5+0x8], UR10 ;  /* 0x0000080a05ff75b2 */ /* 0x0003220008000100 */
[----:B------:R1:W1:Y:S01]  /*05e0*/  SYNCS.EXCH.64 URZ, [UR5+0x18], UR10 ;  /* 0x0000180a05ff75b2 */ /* 0x0002620008000100 */
[----:B------:R-:W-:Y:S01]  /*05f0*/  NOP ;  /* 0x0000000000007918 */ /* 0x000fe20000000000 */
.L_x_9:
[----:B------:R-:W2:Y:S01]  /*0600*/  SHFL.IDX PT, R2, R93, RZ, 0x1f ;  /* 0x00001fff5d027589 */ /* 0x000ea200000e0000 */
[----:B------:R-:W-:Y:S01]  /*0610*/  NOP ;  /* 0x0000000000007918 */ /* 0x000fe20000000000 */
[----:B--2---:R-:W-:-:S13]  /*0620*/  ISETP.NE.AND P0, PT, R2, 0x1, PT ;  /* 0x000000010200780c */ /* 0x004fda0003f05270 */
[----:B------:R-:W-:Y:S05]  /*0630*/  @P0 BRA `(.L_x_10) ;  /* 0x0000000000580947 */ /* 0x000fea0003800000 */
[----:B------:R-:W2:Y:S01]  /*0640*/  S2UR UR7, SR_CgaCtaId ;  /* 0x00000000000779c3 */ /* 0x000ea20000008800 */
[----:B------:R-:W-:Y:S01]  /*0650*/  UMOV UR9, 0x400 ;  /* 0x0000040000097882 */ /* 0x000fe20000000000 */
[----:B-1----:R-:W-:Y:S01]  /*0660*/  UMOV UR5, 0x20 ;  /* 0x0000002000057882 */ /* 0x002fe20000000000 */
[----:B------:R-:W-:Y:S01]  /*0670*/  UMOV UR4, 0x80 ;  /* 0x0000008000047882 */ /* 0x000fe20000000000 */
[----:B------:R-:W-:-:S04]  /*0680*/  UIADD3 UR10, UPT, UPT, -UR5, 0x100000, URZ ;  /* 0x00100000050a7890 */ /* 0x000fc8000fffe1ff */
[----:B------:R-:W-:Y:S02]  /*0690*/  USHF.L.U32 UR11, UR10, 0xb, URZ ;  /* 0x0000000b0a0b7899 */ /* 0x000fe400080006ff */
[----:B------:R-:W-:Y:S02]  /*06a0*/  USHF.L.U32 UR10, UR10, 0x1, URZ ;  /* 0x000000010a0a7899 */ /* 0x000fe400080006ff */
[----:B------:R-:W-:-:S04]  /*06b0*/  UIADD3 UR4, UPT, UPT, -UR4, 0x100000, URZ ;  /* 0x0010000004047890 */ /* 0x000fc8000fffe1ff */
[----:B------:R-:W-:Y:S02]  /*06c0*/  USHF.L.U32 UR5, UR4, 0xb, URZ ;  /* 0x0000000b04057899 */ /* 0x000fe400080006ff */
[----:B------:R-:W-:Y:S01]  /*06d0*/  USHF.L.U32 UR4, UR4, 0x1, URZ ;  /* 0x0000000104047899 */ /* 0x000fe200080006ff */
[----:B------:R-:W-:Y:S01]  /*06e0*/  ELECT P0, URZ, PT ;  /* 0x0000000000ff782f */ /* 0x000fe20003800000 */
[----:B--2---:R-:W-:Y:S01]  /*06f0*/  ULEA UR7, UR7, UR9, 0x18 ;  /* 0x0000000907077291 */ /* 0x004fe2000f8ec0ff */
[----:B------:R-:W1:Y:S11]  /*0700*/  FENCE.VIEW.ASYNC.S ;  /* 0x00000000000073c6 */ /* 0x000e760000000000 */
[----:B-1----:R2:W1:Y:S01]  /*0710*/  SYNCS.EXCH.64 URZ, [UR7+0x20], UR10 ;  /* 0x0000200a07ff75b2 */ /* 0x0024620008000100 */
[----:B------:R2:W1:Y:S01]  /*0720*/  SYNCS.EXCH.64 URZ, [UR7+0x40], UR4 ;  /* 0x0000400407ff75b2 */ /* 0x0004620008000100 */
[----:B------:R2:W1:Y:S01]  /*0730*/  SYNCS.EXCH.64 URZ, [UR7+0x28], UR10 ;  /* 0x0000280a07ff75b2 */ /* 0x0004620008000100 */
[----:B------:R2:W1:Y:S01]  /*0740*/  SYNCS.EXCH.64 URZ, [UR7+0x48], UR4 ;  /* 0x0000480407ff75b2 */ /* 0x0004620008000100 */
[----:B------:R2:W1:Y:S01]  /*0750*/  SYNCS.EXCH.64 URZ, [UR7+0x30], UR10 ;  /* 0x0000300a07ff75b2 */ /* 0x0004620008000100 */
[----:B------:R2:W1:Y:S01]  /*0760*/  SYNCS.EXCH.64 URZ, [UR7+0x50], UR4 ;  /* 0x0000500407ff75b2 */ /* 0x0004620008000100 */
[----:B------:R2:W1:Y:S01]  /*0770*/  SYNCS.EXCH.64 URZ, [UR7+0x38], UR10 ;  /* 0x0000380a07ff75b2 */ /* 0x0004620008000100 */
[----:B------:R2:W1:Y:S02]  /*0780*/  SYNCS.EXCH.64 URZ, [UR7+0x58], UR4 ;  /* 0x0000580407ff75b2 */ /* 0x0004640008000100 */
[----:B--2---:R-:W-:Y:S01]  /*0790*/  NOP ;  /* 0x0000000000007918 */ /* 0x004fe20000000000 */
.L_x_10:
[----:B------:R-:W2:Y:S01]  /*07a0*/  SHFL.IDX PT, R2, R93, RZ, 0x1f ;  /* 0x00001fff5d027589 */ /* 0x000ea200000e0000 */
[----:B------:R-:W-:Y:S01]  /*07b0*/  NOP ;  /* 0x0000000000007918 */ /* 0x000fe20000000000 */
[----:B--2---:R-:W-:-:S13]  /*07c0*/  ISETP.NE.AND P0, PT, R2, 0x3, PT ;  /* 0x000000030200780c */ /* 0x004fda0003f05270 */
[----:B------:R-:W-:Y:S05]  /*07d0*/  @P0 BRA `(.L_x_11) ;  /* 0x0000000000300947 */ /* 0x000fea0003800000 */
[----:B-1----:R-:W1:Y:S01]  /*07e0*/  S2UR UR5, SR_CgaCtaId ;  /* 0x00000000000579c3 */ /* 0x002e620000008800 */
        /* <DEDUP_REMOVED lines=8> */
[----:B-1----:R2:W1:Y:S01]  /*0870*/  SYNCS.EXCH.64 URZ, [UR5+0x60], UR10 ;  /* 0x0000600a05ff75b2 */ /* 0x0024620008000100 */
[----:B------:R2:W1:Y:S02]  /*0880*/  SYNCS.EXCH.64 URZ, [UR5+0x68], UR10 ;  /* 0x0000680a05ff75b2 */ /* 0x0004640008000100 */
[----:B--2---:R-:W-:Y:S01]  /*0890*/  NOP ;  /* 0x0000000000007918 */ /* 0x004fe20000000000 */
.L_x_11:
[----:B------:R-:W2:Y:S01]  /*08a0*/  SHFL.IDX PT, R2, R93, RZ, 0x1f ;  /* 0x00001fff5d027589 */ /* 0x000ea200000e0000 */
[----:B------:R-:W-:Y:S01]  /*08b0*/  NOP ;  /* 0x0000000000007918 */ /* 0x000fe20000000000 */
[----:B--2---:R-:W-:-:S13]  /*08c0*/  ISETP.NE.AND P0, PT, R2, 0x4, PT ;  /* 0x000000040200780c */ /* 0x004fda0003f05270 */
[----:B------:R-:W-:Y:S05]  /*08d0*/  @P0 BRA `(.L_x_12) ;  /* 0x00000000004c0947 */ /* 0x000fea0003800000 */
[----:B-1----:R-:W1:Y:S01]  /*08e0*/  S2UR UR5, SR_CgaCtaId ;  /* 0x00000000000579c3 */ /* 0x002e620000008800 */
[----:B------:R-:W-:Y:S01]  /*08f0*/  UMOV UR9, 0x100 ;  /* 0x0000010000097882 */ /* 0x000fe20000000000 */
[----:B------:R-:W-:Y:S01]  /*0900*/  UMOV UR7, 0x400 ;  /* 0x0000040000077882 */ /* 0x000fe20000000000 */
[----:B------:R-:W-:Y:S01]  /*0910*/  USEL UR9, UR9, 0xe0, UP2 ;  /* 0x000000e009097887 */ /* 0x000fe20009000000 */
[----:B------:R-:W-:Y:S01]  /*0920*/  UMOV UR4, 0x1 ;  /* 0x0000000100047882 */ /* 0x000fe20000000000 */
[----:B------:R-:W-:Y:S01]  /*0930*/  ELECT P0, URZ, PT ;  /* 0x0000000000ff782f */ /* 0x000fe20003800000 */
[----:B------:R-:W-:-:S04]  /*0940*/  UIADD3 UR10, UPT, UPT, -UR4, 0x100000, URZ ;  /* 0x00100000040a7890 */ /* 0x000fc8000fffe1ff */
[----:B------:R-:W-:Y:S02]  /*0950*/  USHF.L.U32 UR11, UR10, 0xb, URZ ;  /* 0x0000000b0a0b7899 */ /* 0x000fe400080006ff */
[----:B------:R-:W-:Y:S02]  /*0960*/  USHF.L.U32 UR10, UR10, 0x1, URZ ;  /* 0x000000010a0a7899 */ /* 0x000fe400080006ff */
[----:B------:R-:W-:-:S04]  /*0970*/  UIADD3 UR12, UPT, UPT, -UR9, 0x100000, URZ ;  /* 0x00100000090c7890 */ /* 0x000fc8000fffe1ff */
[----:B------:R-:W-:Y:S02]  /*0980*/  USHF.L.U32 UR13, UR12, 0xb, URZ ;  /* 0x0000000b0c0d7899 */ /* 0x000fe400080006ff */
[----:B------:R-:W-:Y:S02]  /*0990*/  USHF.L.U32 UR12, UR12, 0x1, URZ ;  /* 0x000000010c0c7899 */ /* 0x000fe400080006ff */
[----:B-1----:R-:W-:Y:S01]  /*09a0*/  ULEA UR5, UR5, UR7, 0x18 ;  /* 0x0000000705057291 */ /* 0x002fe2000f8ec0ff */
[----:B------:R-:W1:Y:S11]  /*09b0*/  FENCE.VIEW.ASYNC.S ;  /* 0x00000000000073c6 */ /* 0x000e760000000000 */
[----:B-1----:R2:W1:Y:S01]  /*09c0*/  SYNCS.EXCH.64 URZ, [UR5+0x70], UR10 ;  /* 0x0000700a05ff75b2 */ /* 0x0024620008000100 */
[----:B------:R2:W1:Y:S01]  /*09d0*/  SYNCS.EXCH.64 URZ, [UR5+0x80], UR12 ;  /* 0x0000800c05ff75b2 */ /* 0x0004620008000100 */
[----:B------:R2:W1:Y:S01]  /*09e0*/  SYNCS.EXCH.64 URZ, [UR5+0x78], UR10 ;  /* 0x0000780a05ff75b2 */ /* 0x0004620008000100 */
[----:B------:R2:W1:Y:S02]  /*09f0*/  SYNCS.EXCH.64 URZ, [UR5+0x88], UR12 ;  /* 0x0000880c05ff75b2 */ /* 0x0004640008000100 */
[----:B--2---:R-:W-:Y:S01]  /*0a00*/  NOP ;  /* 0x0000000000007918 */ /* 0x004fe20000000000 */
.L_x_12:
        /* <DEDUP_REMOVED lines=26> */
.L_x_13:
        /* <DEDUP_REMOVED lines=18> */
.L_x_14:
[----:B-1----:R-:W1:Y:S01]  /*0cd0*/  S2UR UR5, SR_CTAID.X ;  /* 0x00000000000579c3 */ /* 0x002e620000002500 */
[----:B------:R-:W-:-:S05]  /*0ce0*/  CS2R.32 R87, SR_CgaSize ;  /* 0x0000000000577805 */ /* 0x000fca0000008a00 */
[----:B------:R-:W-:-:S05]  /*0cf0*/  IMAD R87, R87, -0xa0, RZ ;  /* 0xffffff6057577824 */ /* 0x000fca00078e02ff */
[----:B------:R-:W-:-:S14]  /*0d00*/  R2UR UR9, R87 ;  /* 0x00000000570972ca */ /* 0x000fdc00000e0000 */
[----:B------:R-:W2:Y:S01]  /*0d10*/  LDCU UR9, c[0x0][UR9+0x2b0] ;  /* 0x00005600090977ac */ /* 0x000ea20008000800 */
[----:B------:R-:W-:Y:S01]  /*0d20*/  NOP ;  /* 0x0000000000007918 */ /* 0x000fe20000000000 */
[----:B------:R-:W-:-:S05]  /*0d30*/  CS2R.32 R87, SR_CgaSize ;  /* 0x0000000000577805 */ /* 0x000fca0000008a00 */
[----:B------:R-:W-:-:S05]  /*0d40*/  IMAD R87, R87, -0xa0, RZ ;  /* 0xffffff6057577824 */ /* 0x000fca00078e02ff */
[----:B------:R-:W-:-:S14]  /*0d50*/  R2UR UR7, R87 ;  /* 0x00000000570772ca */ /* 0x000fdc00000e0000 */
[----:B------:R-:W3:Y:S01]  /*0d60*/  LDCU UR7, c[0x0][UR7+0x2b4] ;  /* 0x00005680070777ac */ /* 0x000ee20008000800 */
[----:B------:R-:W4:Y:S08]  /*0d70*/  S2UR UR4, SR_CTAID.Y ;  /* 0x00000000000479c3 */ /* 0x000f300000002600 */
[----:B------:R-:W3:Y:S01]  /*0d80*/  LDC R10, c[0x0][0xb24] ;  /* 0x0002c900ff0a7b82 */ /* 0x000ee20000000800 */
[----:B-1----:R-:W-:-:S02]  /*0d90*/  I2FP.F32.U32 R87, UR5 ;  /* 0x0000000500577c45 */ /* 0x002fc40008201000 */
[----:B------:R-:W-:-:S05]  /*0da0*/  CS2R.32 R3, SR_CgaSize ;  /* 0x0000000000037805 */ /* 0x000fca0000008a00 */
[----:B------:R-:W-:-:S06]  /*0db0*/  IMAD R3, R3, -0xa0, RZ ;  /* 0xffffff6003037824 */ /* 0x000fcc00078e02ff */
[----:B------:R-:W1:Y:S01]  /*0dc0*/  LDC R3, c[0x0][R3+0x2a0] ;  /* 0x0000a80003037b82 */ /* 0x000e620000000800 */
[----:B------:R-:W-:Y:S01]  /*0dd0*/  MOV R15, UR5 ;  /* 0x00000005000f7c02 */ /* 0x000fe20008000f00 */
[----:B--2---:R-:W-:Y:S01]  /*0de0*/  FMUL R87, R87, UR9 ;  /* 0x0000000957577c20 */ /* 0x004fe20008400000 */
[----:B----4-:R-:W-:Y:S02]  /*0df0*/  I2FP.F32.U32 R86, UR4 ;  /* 0x0000000400567c45 */ /* 0x010fe40008201000 */
[----:B------:R-:W-:-:S05]  /*0e00*/  CS2R.32 R2, SR_CgaSize ;  /* 0x0000000000027805 */ /* 0x000fca0000008a00 */
[----:B------:R-:W-:-:S06]  /*0e10*/  IMAD R2, R2, -0xa0, RZ ;  /* 0xffffff6002027824 */ /* 0x000fcc00078e02ff */
[----:B------:R-:W2:Y:S01]  /*0e20*/  LDC R2, c[0x0][R2+0x2a4] ;  /* 0x0000a90002027b82 */ /* 0x000ea20000000800 */
[----:B------:R-:W-:Y:S01]  /*0e30*/  MOV R14, UR4 ;  /* 0x00000004000e7c02 */ /* 0x000fe20008000f00 */
[----:B------:R-:W4:Y:S01]  /*0e40*/  F2I.U32.TRUNC.NTZ R87, R87 ;  /* 0x0000005700577305 */ /* 0x000f22000020f000 */
[----:B---3--:R-:W-:-:S05]  /*0e50*/  FMUL R86, R86, UR7 ;  /* 0x0000000756567c20 */ /* 0x008fca0008400000 */
[----:B------:R-:W-:Y:S01]  /*0e60*/  BAR.SYNC.DEFER_BLOCKING 0x0 ;  /* 0x0000000000007b1d */ /* 0x000fe20000010000 */
[----:B------:R-:W-:-:S05]  /*0e70*/  ISETP.GE.AND P0, PT, R10, 0x1, PT ;  /* 0x000000010a00780c */ /* 0x000fca0003f06270 */
[----:B------:R-:W3:Y:S02]  /*0e80*/  F2I.U32.TRUNC.NTZ R86, R86 ;  /* 0x0000005600567305 */ /* 0x000ee4000020f000 */
[----:B------:R-:W2:Y:S01]  /*0e90*/  S2UR UR36, SR_CTAID.Z ;  /* 0x00000000002479c3 */ /* 0x000ea20000002700 */
[----:B----4-:R-:W-:-:S05]  /*0ea0*/  IADD3 R87, PT, PT, -R87, RZ, RZ ;  /* 0x000000ff57577210 */ /* 0x010fca0007ffe1ff */
[----:B-1----:R-:W-:Y:S01]  /*0eb0*/  IMAD R87, R3, R87, UR5 ;  /* 0x0000000503577e24 */ /* 0x002fe2000f8e0257 */
[----:B---3--:R-:W-:-:S05]  /*0ec0*/  IADD3 R86, PT, PT, -R86, RZ, RZ ;  /* 0x000000ff56567210 */ /* 0x008fca0007ffe1ff */
[----:B--2---:R-:W-:Y:S01]  /*0ed0*/  IMAD R86, R2, R86, UR4 ;  /* 0x0000000402567e24 */ /* 0x004fe2000f8e0256 */
[----:B------:R-:W-:Y:S06]  /*0ee0*/  @!P0 BRA `(.L_x_15) ;  /* 0x0000000000b88947 */ /* 0x000fec0003800000 */
[----:B------:R-:W1:Y:S01]  /*0ef0*/  LDC.64 R4, c[0x0][0xb18] ;  /* 0x0002c600ff047b82 */ /* 0x000e620000000a00 */
[----:B------:R-:W-:-:S07]  /*0f00*/  ISETP.NE.AND P0, PT, R10, 0x1, PT ;  /* 0x000000010a00780c */ /* 0x000fce0003f05270 */
[----:B------:R-:W2:Y:S08]  /*0f10*/  LDC R9, c[0x0][0xb0c] ;  /* 0x0002c300ff097b82 */ /* 0x000eb00000000800 */
[----:B------:R-:W3:Y:S08]  /*0f20*/  LDC R12, c[0x0][0x370] ;  /* 0x0000dc00ff0c7b82 */ /* 0x000ef00000000800 */
[----:B------:R-:W4:Y:S01]  /*0f30*/  LDC R11, c[0x0][0x374] ;  /* 0x0000dd00ff0b7b82 */ /* 0x000f220000000800 */
[----:B-1----:R-:W-:-:S07]  /*0f40*/  ISETP.NE.AND P1, PT, R4, 0x1, PT ;  /* 0x000000010400780c */ /* 0x002fce0003f25270 */
[----:B------:R-:W3:Y:S01]  /*0f50*/  LDC.64 R6, c[0x0][0xb10] ;  /* 0x0002c400ff067b82 */ /* 0x000ee20000000a00 */
[----:B--2---:R-:W-:-:S07]  /*0f60*/  ISETP.NE.AND P2, PT, R9, 0x1, PT ;  /* 0x000000010900780c */ /* 0x004fce0003f45270 */
[----:B------:R-:W1:Y:S08]  /*0f70*/  LDC R8, c[0x0][0xb20] ;  /* 0x0002c800ff087b82 */ /* 0x000e700000000800 */
[----:B------:R-:W2:Y:S01]  /*0f80*/  LDC.64 R2, c[0x0][0xb28] ;  /* 0x0002ca00ff027b82 */ /* 0x000ea20000000a00 */
[----:B----4-:R-:W-:-:S04]  /*0f90*/  IMAD.HI.U32 R13, R11, R5, RZ ;  /* 0x000000050b0d7227 */ /* 0x010fc800078e00ff */
[----:B------:R-:W-:-:S04]  /*0fa0*/  IMAD.HI.U32 R5, R14, R5, RZ ;  /* 0x000000050e057227 */ /* 0x000fc800078e00ff */
[----:B---3--:R-:W-:-:S05]  /*0fb0*/  IMAD.HI.U32 R16, R12, R6, RZ ;  /* 0x000000060c107227 */ /* 0x008fca00078e00ff */
[-C--:B------:R-:W-:Y:S01]  /*0fc0*/  @P2 SHF.R.U32.HI R12, RZ, R7.reuse, R16 ;  /* 0x00000007ff0c2219 */ /* 0x080fe20000011610 */
[----:B------:R-:W-:Y:S01]  /*0fd0*/  IMAD.HI.U32 R16, R15, R6, RZ ;  /* 0x000000060f107227 */ /* 0x000fe200078e00ff */
[-C--:B-1----:R-:W-:Y:S02]  /*0fe0*/  @P1 SHF.R.U32.HI R11, RZ, R8.reuse, R13 ;  /* 0x00000008ff0b1219 */ /* 0x082fe4000001160d */
[----:B------:R-:W-:Y:S02]  /*0ff0*/  SHF.R.U32.HI R5, RZ, R8, R5 ;  /* 0x00000008ff057219 */ /* 0x000fe40000011605 */
[----:B------:R-:W-:Y:S02]  /*1000*/  SHF.R.U32.HI R16, RZ, R7, R16 ;  /* 0x00000007ff107219 */ /* 0x000fe40000011610 */
[----:B------:R-:W-:Y:S01]  /*1010*/  SEL R5, R14, R5, !P1 ;  /* 0x000000050e057207 */ /* 0x000fe20004800000 */
[----:B--2---:R-:W-:Y:S01]  /*1020*/  IMAD.HI.U32 R13, R11, R2, RZ ;  /* 0x000000020b0d7227 */ /* 0x004fe200078e00ff */
[----:B------:R-:W-:-:S03]  /*1030*/  SEL R16, R15, R16, !P2 ;  /* 0x000000100f107207 */ /* 0x000fc60005000000 */
[----:B------:R-:W-:Y:S01]  /*1040*/  IMAD.HI.U32 R6, R12, R2, RZ ;  /* 0x000000020c067227 */ /* 0x000fe200078e00ff */
[----:B------:R-:W-:-:S04]  /*1050*/  @P0 SHF.R.U32.HI R11, RZ, R3, R13 ;  /* 0x00000003ff0b0219 */ /* 0x000fc8000001160d */
[----:B------:R-:W-:Y:S01]  /*1060*/  @P0 SHF.R.U32.HI R12, RZ, R3, R6 ;  /* 0x00000003ff0c0219 */ /* 0x000fe20000011606 */
[----:B------:R-:W-:-:S04]  /*1070*/  IMAD R11, R11, R10, RZ ;  /* 0x0000000a0b0b7224 */ /* 0x000fc800078e02ff */
[----:B------:R-:W-:Y:S01]  /*1080*/  IMAD R6, R12, R10, RZ ;  /* 0x0000000a0c067224 */ /* 0x000fe200078e02ff */
[----:B------:R-:W-:-:S04]  /*1090*/  ISETP.GE.AND P1, PT, R5, R11, PT ;  /* 0x0000000b0500720c */ /* 0x000fc80003f26270 */
[----:B------:R-:W-:Y:S01]  /*10a0*/  ISETP.GE.OR P1, PT, R16, R6, P1 ;  /* 0x000000061000720c */ /* 0x000fe20000f26670 */
[----:B------:R-:W-:-:S05]  /*10b0*/  IMAD.HI.U32 R6, R5, R2, RZ ;  /* 0x0000000205067227 */ /* 0x000fca00078e00ff */
[----:B------:R-:W-:-:S04]  /*10c0*/  SHF.R.U32.HI R6, RZ, R3, R6 ;  /* 0x00000003ff067219 */ /* 0x000fc80000011606 */
[----:B------:R-:W-:-:S03]  /*10d0*/  SEL R6, R5, R6, !P0 ;  /* 0x0000000605067207 */ /* 0x000fc60004000000 */
[----:B------:R-:W-:Y:S01]  /*10e0*/  @!P1 IMAD.HI.U32 R7, R16, R2, RZ ;  /* 0x0000000210079227 */ /* 0x000fe200078e00ff */
[----:B------:R-:W-:-:S04]  /*10f0*/  IADD3 R2, PT, PT, -R6, RZ, RZ ;  /* 0x000000ff06027210 */ /* 0x000fc80007ffe1ff */
[----:B------:R-:W-:Y:S01]  /*1100*/  @!P1 SHF.R.U32.HI R3, RZ, R3, R7 ;  /* 0x00000003ff039219 */ /* 0x000fe20000011607 */
[----:B------:R-:W-:Y:S01]  /*1110*/  IMAD R2, R10, R2, R5 ;  /* 0x000000020a027224 */ /* 0x000fe200078e0205 */
[----:B------:R-:W-:Y:S02]  /*1120*/  IADD3 R7, PT, PT, -R5, RZ, RZ ;  /* 0x000000ff05077210 */ /* 0x000fe40007ffe1ff */
[----:B------:R-:W-:-:S03]  /*1130*/  @!P1 SEL R3, R16, R3, !P0 ;  /* 0x0000000310039207 */ /* 0x000fc60004000000 */
[----:B------:R-:W-:Y:S02]  /*1140*/  IMAD R7, R4, R7, R14 ;  /* 0x0000000704077224 */ /* 0x000fe400078e020e */
[--C-:B------:R-:W-:Y:S02]  /*1150*/  @!P1 IMAD.IADD R6, R6, 0x1, -R3.reuse ;  /* 0x0000000106069824 */ /* 0x100fe400078e0a03 */
[----:B------:R-:W-:Y:S01]  /*1160*/  @!P1 IMAD R3, R2, R12, R3 ;  /* 0x0000000c02039224 */ /* 0x000fe200078e0203 */
[----:B------:R-:W-:Y:S01]  /*1170*/  IADD3 R2, PT, PT, -R16, RZ, RZ ;  /* 0x000000ff10027210 */ /* 0x000fe20007ffe1ff */
[----:B------:R-:W-:Y:S02]  /*1180*/  @!P1 IMAD R5, R6, R10, R16 ;  /* 0x0000000a06059224 */ /* 0x000fe400078e0210 */
[----:B------:R-:W-:Y:S02]  /*1190*/  @!P1 IMAD.MOV.U32 R16, RZ, RZ, R3 ;  /* 0x000000ffff109224 */ /* 0x000fe400078e0003 */
[----:B------:R-:W-:-:S02]  /*11a0*/  IMAD R2, R9, R2, R15 ;  /* 0x0000000209027224 */ /* 0x000fc400078e020f */
[----:B------:R-:W-:Y:S02]  /*11b0*/  IMAD R14, R5, R4, R7 ;  /* 0x00000004050e7224 */ /* 0x000fe400078e0207 */
[----:B------:R-:W-:Y:S02]  /*11c0*/  IMAD R15, R16, R9, R2 ;  /* 0x00000009100f7224 */ /* 0x000fe400078e0202 */
.L_x_15:
[----:B------:R-:W1:Y:S01]  /*11d0*/  LDCU UR4, c[0x0][0xb30] ;  /* 0x00016600ff0477ac */ /* 0x000e620008000800 */
[----:B------:R-:W2:Y:S08]  /*11e0*/  S2UR UR37, SR_CgaCtaId ;  /* 0x00000000002579c3 */ /* 0x000eb00000008800 */
[----:B------:R-:W3:Y:S01]  /*11f0*/  LDC R40, c[0x0][0xb24] ;  /* 0x0002c900ff287b82 */ /* 0x000ee20000000800 */
[----:B-1----:R-:W-:-:S09]  /*1200*/  UISETP.NE.AND UP1, UPT, UR4, 0x1, UPT ;  /* 0x000000010400788c */ /* 0x002fd2000bf25270 */
[----:B--2---:R-:W-:Y:S05]  /*1210*/  BRA.U UP1, `(.L_x_16) ;  /* 0x0000000101407547 */ /* 0x004fea000b800000 */
[----:B------:R-:W1:Y:S08]  /*1220*/  LDC.64 R4, c[0x0][0xb10] ;  /* 0x0002c400ff047b82 */ /* 0x000e700000000a00 */
[----:B------:R-:W2:Y:S08]  /*1230*/  LDC.64 R2, c[0x0][0xb18] ;  /* 0x0002c600ff027b82 */ /* 0x000eb00000000a00 */
[----:B------:R-:W4:Y:S08]  /*1240*/  LDC R6, c[0x0][0xb20] ;  /* 0x0002c800ff067b82 */ /* 0x000f300000000800 */
[----:B------:R-:W3:Y:S01]  /*1250*/  LDC R7, c[0x0][0xb0c] ;  /* 0x0002c300ff077b82 */ /* 0x000ee20000000800 */
[----:B-1----:R-:W-:-:S05]  /*1260*/  IMAD.HI.U32 R4, R15, R4, RZ ;  /* 0x000000040f047227 */ /* 0x002fca00078e00ff */
[----:B------:R-:W-:Y:S01]  /*1270*/  SHF.R.U32.HI R4, RZ, R5, R4 ;  /* 0x00000005ff047219 */ /* 0x000fe20000011604 */
[----:B--2---:R-:W-:Y:S01]  /*1280*/  IMAD.HI.U32 R3, R14, R3, RZ ;  /* 0x000000030e037227 */ /* 0x004fe200078e00ff */
[----:B------:R-:W-:-:S04]  /*1290*/  ISETP.NE.AND P0, PT, R2, 0x1, PT ;  /* 0x000000010200780c */ /* 0x000fc80003f05270 */
[----:B----4-:R-:W-:-:S04]  /*12a0*/  SHF.R.U32.HI R3, RZ, R6, R3 ;  /* 0x00000006ff037219 */ /* 0x010fc80000011603 */
[----:B------:R-:W-:Y:S02]  /*12b0*/  SEL R3, R14, R3, !P0 ;  /* 0x000000030e037207 */ /* 0x000fe40004000000 */
[----:B---3--:R-:W-:-:S04]  /*12c0*/  ISETP.NE.AND P1, PT, R7, 0x1, PT ;  /* 0x000000010700780c */ /* 0x008fc80003f25270 */
[----:B------:R-:W-:-:S05]  /*12d0*/  SEL R4, R15, R4, !P1 ;  /* 0x000000040f047207 */ /* 0x000fca0004800000 */
[----:B------:R-:W-:Y:S02]  /*12e0*/  IMAD.IADD R5, R3, 0x1, -R4 ;  /* 0x0000000103057824 */ /* 0x000fe400078e0a04 */
[----:B------:R-:W-:Y:S02]  /*12f0*/  IMAD.IADD R3, R4, 0x1, -R3 ;  /* 0x0000000104037824 */ /* 0x000fe400078e0a03 */
[----:B------:R-:W-:Y:S02]  /*1300*/  IMAD R15, R5, R7, R15 ;  /* 0x00000007050f7224 */ /* 0x000fe400078e020f */
[----:B------:R-:W-:-:S07]  /*1310*/  IMAD R14, R3, R2, R14 ;  /* 0x00000002030e7224 */ /* 0x000fce00078e020e */
.L_x_16:
[----:B------:R-:W-:Y:S01]  /*1320*/  BAR.SYNC.DEFER_BLOCKING 0x0 ;  /* 0x0000000000007b1d */ /* 0x000fe20000010000 */
[----:B------:R-:W-:Y:S01]  /*1330*/  UISETP.NE.AND UP1, UPT, UR8, 0x2, UPT ;  /* 0x000000020800788c */ /* 0x000fe2000bf25270 */
[----:B------:R-:W-:Y:S02]  /*1340*/  ISETP.NE.OR P5, PT, R0, 0x2, !P5 ;  /* 0x000000020000780c */ /* 0x000fe40006fa5670 */
[----:B------:R-:W-:-:S06]  /*1350*/  LOP3.LUT R2, R101, 0x1f, RZ, 0xc0, !PT ;  /* 0x0000001f65027812 */ /* 0x000fcc00078ec0ff */
[----:B------:R-:W-:Y:S05]  /*1360*/  BRA.U UP1, `(.L_x_17) ;  /* 0x00000011016c7547 */ /* 0x000fea000b800000 */
[----:B------:R-:W1:Y:S01]  /*1370*/  LDCU UR13, c[0x0][0x38c] ;  /* 0x00007180ff0d77ac */ /* 0x000e620008000800 */
[----:B------:R-:W2:Y:S01]  /*1380*/  LDC R8, c[0x0][0x370] ;  /* 0x0000dc00ff087b82 */ /* 0x000ea20000000800 */
[----:B------:R-:W-:Y:S01]  /*1390*/  PLOP3.LUT P1, PT, PT, PT, UP2, 0x80, 0x8 ;  /* 0x000000000008781c */ /* 0x000fe20003f2f028 */
[----:B------:R-:W-:Y:S01]  /*13a0*/  IMAD.MOV.U32 R17, RZ, RZ, 0x1 ;  /* 0x00000001ff117424 */ /* 0x000fe200078e00ff */
[----:B------:R-:W-:Y:S01]  /*13b0*/  ISETP.EQ.OR P4, PT, R2, RZ, P5 ;  /* 0x000000ff0200720c */ /* 0x000fe20002f82670 */
[----:B------:R-:W-:Y:S01]  /*13c0*/  IMAD.MOV.U32 R16, RZ, RZ, RZ ;  /* 0x000000ffff107224 */ /* 0x000fe200078e00ff */
[----:B------:R-:W-:Y:S02]  /*13d0*/  PLOP3.LUT P1, PT, P1, PT, PT, 0x8, 0x80 ;  /* 0x000000000080781c */ /* 0x000fe40000f2e170 */
[----:B------:R-:W-:Y:S01]  /*13e0*/  CS2R R12, SRZ ;  /* 0x00000000000c7805 */ /* 0x000fe2000001ff00 */
[----:B------:R-:W-:Y:S01]  /*13f0*/  IMAD.MOV.U32 R11, RZ, RZ, 0x1 ;  /* 0x00000001ff0b7424 */ /* 0x000fe200078e00ff */
[----:B------:R-:W4:Y:S01]  /*1400*/  LDC R0, c[0x0][0x374] ;  /* 0x0000dd00ff007b82 */ /* 0x000f220000000800 */
[----:B------:R-:W2:Y:S01]  /*1410*/  LDCU.64 UR22, c[0x0][0x348] ;  /* 0x00006900ff1677ac */ /* 0x000ea20008000a00 */
[----:B------:R-:W-:Y:S01]  /*1420*/  UMOV UR6, URZ ;  /* 0x000000ff00067c82 */ /* 0x000fe20008000000 */
[----:B-1----:R-:W-:-:S04]  /*1430*/  UIADD3 UR5, UPT, UPT, UR13, 0x7f, URZ ;  /* 0x0000007f0d057890 */ /* 0x002fc8000fffe0ff */
[----:B------:R-:W-:-:S04]  /*1440*/  USHF.R.S32.HI UR4, URZ, 0x1f, UR5 ;  /* 0x0000001fff047899 */ /* 0x000fc80008011405 */
[----:B------:R-:W-:-:S04]  /*1450*/  ULEA.HI UR4, UR4, UR5, URZ, 0x7 ;  /* 0x0000000504047291 */ /* 0x000fc8000f8f38ff */
[----:B------:R-:W-:Y:S02]  /*1460*/  USHF.R.S32.HI UR15, URZ, 0x7, UR4 ;  /* 0x00000007ff0f7899 */ /* 0x000fe40008011404 */
[----:B------:R-:W-:Y:S02]  /*1470*/  UIADD3 UR4, UPT, UPT, UR13, -0x1, URZ ;  /* 0xffffffff0d047890 */ /* 0x000fe4000fffe0ff */
[----:B------:R-:W-:Y:S02]  /*1480*/  UISETP.LT.U32.AND UP0, UPT, UR15, 0x2, UPT ;  /* 0x000000020f00788c */ /* 0x000fe4000bf01070 */
[----:B------:R-:W-:Y:S02]  /*1490*/  UISETP.GE.U32.AND UP1, UPT, UR4, -0xff, UPT ;  /* 0xffffff010400788c */ /* 0x000fe4000bf26070 */
[----:B------:R-:W-:Y:S02]  /*14a0*/  USEL UR14, UR15, 0x2, UP0 ;  /* 0x000000020f0e7887 */ /* 0x000fe40008000000 */
[----:B------:R-:W-:-:S02]  /*14b0*/  UIADD3 UR13, UPT, UPT, UR13, 0xfe, URZ ;  /* 0x000000fe0d0d7890 */ /* 0x000fc4000fffe0ff */
[----:B------:R-:W-:Y:S02]  /*14c0*/  UIADD3 UR5, UPT, UPT, UR14, -0x1, URZ ;  /* 0xffffffff0e057890 */ /* 0x000fe4000fffe0ff */
[----:B------:R-:W-:-:S03]  /*14d0*/  UIADD3 UR7, UPT, UPT, UR15, -UR14, URZ ;  /* 0x8000000e0f077290 */ /* 0x000fc6000fffe0ff */
[----:B------:R-:W-:-:S04]  /*14e0*/  @UP1 UIADD3 UR5, UPT, UPT, UR14, URZ, URZ ;  /* 0x000000ff0e051290 */ /* 0x000fc8000fffe0ff */
[----:B--2---:R-:W-:-:S12]  /*14f0*/  UIADD3 UR5, UPT, UPT, UR5, 0x1, URZ ;  /* 0x0000000105057890 */ /* 0x004fd8000fffe0ff */
.L_x_35:
[----:B------:R-:W-:Y:S01]  /*1500*/  UISETP.NE.AND UP0, UPT, UR37, URZ, UPT ;  /* 0x000000ff2500728c */ /* 0x000fe2000bf05270 */
[----:B------:R-:W1:Y:S08]  /*1510*/  S2UR UR37, SR_CgaCtaId ;  /* 0x00000000002579c3 */ /* 0x000e700000008800 */
[----:B------:R-:W-:Y:S05]  /*1520*/  BRA.U UP0, `(.L_x_18) ;  /* 0x0000000100347547 */ /* 0x000fea000b800000 */
[----:B------:R-:W2:Y:S01]  /*1530*/  S2R R2, SR_CgaCtaId ;  /* 0x0000000000027919 */ /* 0x000ea20000008800 */
[----:B------:R-:W-:-:S04]  /*1540*/  MOV R3, 0x400 ;  /* 0x0000040000037802 */ /* 0x000fc80000000f00 */
[----:B--2---:R-:W-:Y:S02]  /*1550*/  LEA R2, R2, R3, 0x18 ;  /* 0x0000000302027211 */ /* 0x004fe400078ec0ff */
[----:B------:R-:W-:-:S03]  /*1560*/  SHF.L.U32 R3, R11, 0x1f, RZ ;  /* 0x0000001f0b037819 */ /* 0x000fc600000006ff */
[----:B------:R-:W-:-:S04]  /*1570*/  IMAD R2, R12, 0x8, R2 ;  /* 0x000000080c027824 */ /* 0x000fc800078e0202 */
[----:B------:R-:W2:Y:S02]  /*1580*/  SYNCS.PHASECHK.TRANS64.TRYWAIT P0, [R2+URZ+0xe0], R3 ;  /* 0x0000e003020075a7 */ /* 0x000ea400080011ff */
[----:B--2---:R-:W-:Y:S05]  /*1590*/  @!P0 BRA `(.L_x_19) ;  /* 0x0000007800a08947 */ /* 0x004fea0003800000 */
.L_x_129:
[----:B------:R-:W-:Y:S01]  /*15a0*/  VIADD R12, R12, 0x1 ;  /* 0x000000010c0c7836 */ /* 0x000fe20000000000 */
[----:B------:R2:W-:Y:S04]  /*15b0*/  SYNCS.ARRIVE.TRANS64.A1T0 RZ, [R2+URZ+0xd0], RZ ;  /* 0x0000d0ff02ff79a7 */ /* 0x0005e800081000ff */
[----:B------:R-:W-:-:S04]  /*15c0*/  ISETP.NE.AND P0, PT, R12, 0x2, PT ;  /* 0x000000020c00780c */ /* 0x000fc80003f05270 */
[----:B------:R-:W-:Y:S02]  /*15d0*/  SEL R12, R12, RZ, P0 ;  /* 0x000000ff0c0c7207 */ /* 0x000fe40000000000 */
[----:B--2---:R-:W-:-:S04]  /*15e0*/  SEL R2, RZ, 0x1, P0 ;  /* 0x00000001ff027807 */ /* 0x004fc80000000000 */
[----:B------:R-:W-:-:S07]  /*15f0*/  LOP3.LUT R11, R11, R2, RZ, 0x3c, !PT ;  /* 0x000000020b0b7212 */ /* 0x000fce00078e3cff */
.L_x_18:
[----:B------:R-:W-:Y:S01]  /*1600*/  UMOV UR4, 0x400 ;  /* 0x0000040000047882 */ /* 0x000fe20000000000 */
[----:B------:R-:W-:Y:S01]  /*1610*/  SHF.L.U32 R2, R17, 0x1f, RZ ;  /* 0x0000001f11027819 */ /* 0x000fe200000006ff */
[----:B-1----:R-:W-:Y:S01]  /*1620*/  ULEA UR4, UR37, UR4, 0x18 ;  /* 0x0000000425047291 */ /* 0x002fe2000f8ec0ff */
[----:B------:R-:W-:Y:S01]  /*1630*/  R2UR UR35, R15 ;  /* 0x000000000f2372ca */ /* 0x000fe200000e0000 */
[----:B------:R-:W-:Y:S01]  /*1640*/  UISETP.GE.U32.AND UP0, UPT, UR13, 0xff, UPT ;  /* 0x000000ff0d00788c */ /* 0x000fe2000bf06070 */
[----:B------:R-:W-:Y:S01]  /*1650*/  R2UR UR19, R14 ;  /* 0x000000000e1372ca */ /* 0x000fe200000e0000 */
[----:B------:R-:W-:Y:S01]  /*1660*/  ULEA UR8, UR6, UR4, 0x3 ;  /* 0x0000000406087291 */ /* 0x000fe2000f8e18ff */
[----:B------:R-:W-:-:S08]  /*1670*/  UMOV UR29, URZ ;  /* 0x000000ff001d7c82 */ /* 0x000fd00008000000 */
[----:B------:R1:W2:Y:S01]  /*1680*/  SYNCS.PHASECHK.TRANS64.TRYWAIT P0, [UR8+0x10], R2 ;  /* 0x00001002ff0075a7 */ /* 0x0002a20008001108 */
[----:B------:R-:W-:Y:S02]  /*1690*/  USHF.L.U32 UR35, UR35, 0x6, URZ ;  /* 0x0000000623237899 */ /* 0x000fe400080006ff */
[----:B------:R-:W-:Y:S01]  /*16a0*/  USHF.L.U32 UR19, UR19, 0x8, URZ ;  /* 0x0000000813137899 */ /* 0x000fe200080006ff */
[----:B------:R-:W-:Y:S11]  /*16b0*/  BRA.U !UP0, `(.L_x_20) ;  /* 0x0000000108d87547 */ /* 0x000ff6000b800000 */
[----:B------:R-:W-:Y:S01]  /*16c0*/  UMOV UR21, URZ ;  /* 0x000000ff00157c82 */ /* 0x000fe20008000000 */
[----:B------:R-:W-:-:S05]  /*16d0*/  UMOV UR42, UR6 ;  /* 0x00000006002a7c82 */ /* 0x000fca0008000000 */
.L_x_25:
[----:B-1----:R-:W-:Y:S01]  /*16e0*/  ULEA UR33, UR42, UR4, 0x3 ;  /* 0x000000042a217291 */ /* 0x002fe2000f8e18ff */
[----:B--2---:R-:W-:Y:S01]  /*16f0*/  @!P5 MOV R3, 0x14000 ;  /* 0x000140000003d802 */ /* 0x004fe20000000f00 */
[----:B--2---:R-:W-:Y:S10]  /*1700*/  @P0 BRA `(.L_x_21) ;  /* 0x00000000000c0947 */ /* 0x004ff40003800000 */
[----:B------:R-:W-:-:S04]  /*1710*/  SHF.L.U32 R4, R17, 0x1f, RZ ;  /* 0x0000001f11047819 */ /* 0x000fc800000006ff */
[----:B------:R-:W2:Y:S02]  /*1720*/  SYNCS.PHASECHK.TRANS64.TRYWAIT P0, [UR33+0x10], R4 ;  /* 0x00001004ff0075a7 */ /* 0x000ea40008001121 */
[----:B--2---:R-:W-:Y:S05]  /*1730*/  @!P0 BRA `(.L_x_22) ;  /* 0x00000078004c8947 */ /* 0x004fea0003800000 */
.L_x_21:
[----:B------:R2:W-:Y:S01]  /*1740*/  @!P5 SYNCS.ARRIVE.TRANS64 RZ, [UR33], R3 ;  /* 0x00000003ffffd9a7 */ /* 0x0005e20008000021 */
[----:B------:R-:W-:Y:S04]  /*1750*/  BSSY.RECONVERGENT B0, `(.L_x_23) ;  /* 0x0000003000007945 */ /* 0x000fe80003800200 */
[----:B------:R-:W-:Y:S05]  /*1760*/  @P4 BRA `(.L_x_24) ;  /* 0x0000000000044947 */ /* 0x000fea0003800000 */
[----:B------:R-:W-:Y:S05]  /*1770*/  BPT.TRAP 0x1 ;  /* 0x000000040000795c */ /* 0x000fea0000300000 */
.L_x_24:
[----:B------:R-:W-:Y:S05]  /*1780*/  BSYNC.RECONVERGENT B0 ;  /* 0x0000000000007941 */ /* 0x000fea0003800200 */
.L_x_23:
[----:B------:R-:W-:Y:S02]  /*1790*/  UIADD3 UR6, UPT, UPT, UR42, 0x1, URZ ;  /* 0x000000012a067890 */ /* 0x000fe4000fffe0ff */
[----:B------:R-:W-:Y:S02]  /*17a0*/  ULEA UR24, UR42, UR4, 0xe ;  /* 0x000000042a187291 */ /* 0x000fe4000f8e70ff */
[----:B------:R-:W-:Y:S02]  /*17b0*/  UISETP.NE.AND UP0, UPT, UR6, 0x2, UPT ;  /* 0x000000020600788c */ /* 0x000fe4000bf05270 */
[----:B------:R-:W-:Y:S02]  /*17c0*/  UIADD3 UR40, UP1, UPT, UR22, 0x80, URZ ;  /* 0x0000008016287890 */ /* 0x000fe4000ff3e0ff */
[----:B------:R-:W-:Y:S02]  /*17d0*/  USEL UR9, URZ, 0x1, UP0 ;  /* 0x00000001ff097887 */ /* 0x000fe40008000000 */
[----:B------:R-:W-:-:S02]  /*17e0*/  USEL UR6, UR6, URZ, UP0 ;  /* 0x000000ff06067287 */ /* 0x000fc40008000000 */
[----:B------:R-:W-:Y:S02]  /*17f0*/  USHF.L.U32 UR34, UR21, 0x7, URZ ;  /* 0x0000000715227899 */ /* 0x000fe400080006ff */
[----:B------:R-:W-:Y:S01]  /*1800*/  ULEA UR8, UR6, UR4, 0x3 ;  /* 0x0000000406087291 */ /* 0x000fe2000f8e18ff */
[----:B------:R-:W-:Y:S01]  /*1810*/  LOP3.LUT R17, R17, UR9, RZ, 0x3c, !PT ;  /* 0x0000000911117c12 */ /* 0x000fe2000f8e3cff */
[----:B------:R-:W-:Y:S02]  /*1820*/  UIADD3 UR38, UP0, UPT, UR22, 0x180, URZ ;  /* 0x0000018016267890 */ /* 0x000fe4000ff1e0ff */
[----:B------:R-:W-:Y:S01]  /*1830*/  UIADD3.X UR41, UPT, UPT, URZ, UR23, URZ, UP1, !UPT ;  /* 0x00000017ff297290 */ /* 0x000fe20008ffe4ff */
[----:B-1----:R-:W-:Y:S01]  /*1840*/  SHF.L.U32 R2, R17, 0x1f, RZ ;  /* 0x0000001f11027819 */ /* 0x002fe200000006ff */
[----:B------:R-:W-:Y:S02]  /*1850*/  UIADD3 UR32, UPT, UPT, UR24, 0x8800, URZ ;  /* 0x0000880018207890 */ /* 0x000fe4000fffe0ff */
[----:B------:R-:W-:Y:S01]  /*1860*/  UIADD3 UR26, UPT, UPT, UR34, 0x40, URZ ;  /* 0x00000040221a7890 */ /* 0x000fe2000fffe0ff */
[----:B------:R1:W1:Y:S01]  /*1870*/  SYNCS.PHASECHK.TRANS64.TRYWAIT P0, [UR8+0x10], R2 ;  /* 0x00001002ff0075a7 */ /* 0x0002620008001108 */
[----:B------:R-:W-:-:S02]  /*1880*/  ULEA UR8, UR42, UR4, 0x10 ;  /* 0x000000042a087291 */ /* 0x000fc4000f8e80ff */
[----:B------:R-:W-:Y:S02]  /*1890*/  UIADD3 UR24, UPT, UPT, UR24, 0xa800, URZ ;  /* 0x0000a80018187890 */ /* 0x000fe4000fffe0ff */
[----:B------:R-:W-:Y:S02]  /*18a0*/  UIADD3.X UR39, UPT, UPT, URZ, UR23, URZ, UP0, !UPT ;  /* 0x00000017ff277290 */ /* 0x000fe400087fe4ff */
[----:B------:R-:W-:Y:S02]  /*18b0*/  UIADD3 UR16, UPT, UPT, UR8, 0x10800, URZ ;  /* 0x0001080008107890 */ /* 0x000fe4000fffe0ff */
[----:B------:R-:W-:Y:S01]  /*18c0*/  UIADD3 UR8, UPT, UPT, UR8, 0x18800, URZ ;  /* 0x0001880008087890 */ /* 0x000fe2000fffe0ff */
[----:B------:R-:W-:Y:S01]  /*18d0*/  UMOV UR30, 0x0 ;  /* 0x00000000001e7882 */ /* 0x000fe20000000000 */
[----:B------:R-:W-:Y:S01]  /*18e0*/  UMOV UR31, 0x10000000 ;  /* 0x10000000001f7882 */ /* 0x000fe20000000000 */
[----:B------:R-:W-:Y:S01]  /*18f0*/  UMOV UR25, UR33 ;  /* 0x0000002100197c82 */ /* 0x000fe20008000000 */
[----:B------:R-:W-:Y:S01]  /*1900*/  UMOV UR27, UR35 ;  /* 0x00000023001b7c82 */ /* 0x000fe20008000000 */
[----:B------:R-:W-:Y:S01]  /*1910*/  UMOV UR28, UR36 ;  /* 0x00000024001c7c82 */ /* 0x000fe20008000000 */
[----:B------:R-:W-:Y:S01]  /*1920*/  UMOV UR17, UR33 ;  /* 0x0000002100117c82 */ /* 0x000fe20008000000 */
[----:B------:R-:W-:Y:S01]  /*1930*/  UMOV UR20, UR36 ;  /* 0x0000002400147c82 */ /* 0x000fe20008000000 */
[----:B------:R-:W-:Y:S01]  /*1940*/  UMOV UR18, UR34 ;  /* 0x0000002200127c82 */ /* 0x000fe20008000000 */
[----:B------:R1:W-:Y:S01]  /*1950*/  UTMALDG.3D [UR32], [UR40], desc[UR30] ;  /* 0x00001e20280075b4 */ /* 0x0003e20008011000 */
[----:B------:R-:W-:Y:S01]  /*1960*/  UMOV UR11, UR19 ;  /* 0x00000013000b7c82 */ /* 0x000fe20008000000 */
[----:B------:R-:W-:Y:S01]  /*1970*/  UMOV UR12, UR36 ;  /* 0x00000024000c7c82 */ /* 0x000fe20008000000 */
[----:B------:R-:W-:Y:S01]  /*1980*/  UMOV UR9, UR33 ;  /* 0x0000002100097c82 */ /* 0x000fe20008000000 */
[----:B------:R-:W-:Y:S01]  /*1990*/  UMOV UR10, UR26 ;  /* 0x0000001a000a7c82 */ /* 0x000fe20008000000 */
[----:B------:R-:W-:Y:S01]  /*19a0*/  UIADD3 UR21, UPT, UPT, UR21, 0x1, URZ ;  /* 0x0000000115157890 */ /* 0x000fe2000fffe0ff */
[----:B------:R-:W-:Y:S01]  /*19b0*/  UMOV UR29, UR5 ;  /* 0x00000005001d7c82 */ /* 0x000fe20008000000 */
[----:B------:R1:W-:Y:S02]  /*19c0*/  UTMALDG.3D [UR24], [UR40], desc[UR30] ;  /* 0x00001e18280075b4 */ /* 0x0003e40008011000 */
[----:B------:R-:W-:Y:S01]  /*19d0*/  UISETP.NE.AND UP0, UPT, UR21, UR5, UPT ;  /* 0x000000051500728c */ /* 0x000fe2000bf05270 */
[----:B------:R-:W-:Y:S01]  /*19e0*/  UMOV UR42, UR6 ;  /* 0x00000006002a7c82 */ /* 0x000fe20008000000 */
[----:B------:R1:W-:Y:S01]  /*19f0*/  UTMALDG.3D [UR16], [UR38], desc[UR30] ;  /* 0x00001e10260075b4 */ /* 0x0003e20008011000 */
[----:B------:R1:W-:Y:S06]  /*1a00*/  UTMALDG.3D [UR8], [UR38], desc[UR30] ;  /* 0x00001e08260075b4 */ /* 0x0003ec0008011000 */
[----:B------:R-:W-:Y:S05]  /*1a10*/  BRA.U UP0, `(.L_x_25) ;  /* 0xfffffffd00307547 */ /* 0x000fea000b83ffff */
.L_x_20:
[----:B-1----:R-:W-:Y:S01]  /*1a20*/  ULEA UR8, UR6, UR4, 0x3 ;  /* 0x0000000406087291 */ /* 0x002fe2000f8e18ff */
[----:B------:R-:W-:Y:S01]  /*1a30*/  SHF.L.U32 R2, R17, 0x1f, RZ ;  /* 0x0000001f11027819 */ /* 0x000fe200000006ff */
[----:B------:R-:W-:Y:S01]  /*1a40*/  @!P1 SYNCS.ARRIVE.TRANS64.A1T0 RZ, [UR4+0x68], RZ ;  /* 0x000068ffffff99a7 */ /* 0x000fe20008100004 */
[----:B------:R-:W-:-:S06]  /*1a50*/  UISETP.GT.AND UP0, UPT, UR15, UR14, UPT ;  /* 0x0000000e0f00728c */ /* 0x000fcc000bf04270 */
[----:B--2---:R1:W2:Y:S03]  /*1a60*/  SYNCS.PHASECHK.TRANS64.TRYWAIT P0, [UR8+0x10], R2 ;  /* 0x00001002ff0075a7 */ /* 0x0042a60008001108 */
[----:B------:R-:W-:Y:S05]  /*1a70*/  BRA.U !UP0, `(.L_x_26) ;  /* 0x0000000108d47547 */ /* 0x000fea000b800000 */
[----:B------:R-:W-:Y:S01]  /*1a80*/  UIADD3 UR21, UPT, UPT, UR7, UR29, URZ ;  /* 0x0000001d07157290 */ /* 0x000fe2000fffe0ff */
[----:B------:R-:W-:-:S11]  /*1a90*/  UMOV UR42, UR6 ;  /* 0x00000006002a7c82 */ /* 0x000fd60008000000 */
.L_x_31:
[----:B-1----:R-:W-:Y:S01]  /*1aa0*/  ULEA UR33, UR42, UR4, 0x3 ;  /* 0x000000042a217291 */ /* 0x002fe2000f8e18ff */
[----:B--2---:R-:W-:Y:S01]  /*1ab0*/  @!P5 MOV R3, 0x14000 ;  /* 0x000140000003d802 */ /* 0x004fe20000000f00 */
[----:B--2---:R-:W-:Y:S10]  /*1ac0*/  @P0 BRA `(.L_x_27) ;  /* 0x00000000000c0947 */ /* 0x004ff40003800000 */
[----:B------:R-:W-:-:S04]  /*1ad0*/  SHF.L.U32 R4, R17, 0x1f, RZ ;  /* 0x0000001f11047819 */ /* 0x000fc800000006ff */
[----:B------:R-:W2:Y:S02]  /*1ae0*/  SYNCS.PHASECHK.TRANS64.TRYWAIT P0, [UR33+0x10], R4 ;  /* 0x00001004ff0075a7 */ /* 0x000ea40008001121 */
[----:B--2---:R-:W-:Y:S05]  /*1af0*/  @!P0 BRA `(.L_x_28) ;  /* 0x0000007400748947 */ /* 0x004fea0003800000 */
.L_x_27:
[----:B------:R2:W-:Y:S01]  /*1b00*/  @!P5 SYNCS.ARRIVE.TRANS64 RZ, [UR33], R3 ;  /* 0x00000003ffffd9a7 */ /* 0x0005e20008000021 */
[----:B------:R-:W-:Y:S04]  /*1b10*/  BSSY.RECONVERGENT B0, `(.L_x_29) ;  /* 0x0000003000007945 */ /* 0x000fe80003800200 */
[----:B------:R-:W-:Y:S05]  /*1b20*/  @P4 BRA `(.L_x_30) ;  /* 0x0000000000044947 */ /* 0x000fea0003800000 */
[----:B------:R-:W-:Y:S05]  /*1b30*/  BPT.TRAP 0x1 ;  /* 0x000000040000795c */ /* 0x000fea0000300000 */
.L_x_30:
[----:B------:R-:W-:Y:S05]  /*1b40*/  BSYNC.RECONVERGENT B0 ;  /* 0x0000000000007941 */ /* 0x000fea0003800200 */
.L_x_29:
        /* <DEDUP_REMOVED lines=32> */
[----:B------:R-:W-:Y:S01]  /*1d50*/  UMOV UR10, UR26 ;  /* 0x0000001a000a7c82 */ /* 0x000fe20008000000 */
[----:B------:R-:W-:Y:S01]  /*1d60*/  UIADD3 UR29, UPT, UPT, UR29, 0x1, URZ ;  /* 0x000000011d1d7890 */ /* 0x000fe2000fffe0ff */
[----:B------:R1:W-:Y:S01]  /*1d70*/  UTMALDG.3D [UR24], [UR40], desc[UR30] ;  /* 0x00001e18280075b4 */ /* 0x0003e20008011000 */
[----:B------:R-:W-:-:S02]  /*1d80*/  UMOV UR42, UR6 ;  /* 0x00000006002a7c82 */ /* 0x000fc40008000000 */
[----:B------:R-:W-:Y:S01]  /*1d90*/  UISETP.NE.AND UP0, UPT, UR29, UR21, UPT ;  /* 0x000000151d00728c */ /* 0x000fe2000bf05270 */
[----:B------:R1:W-:Y:S01]  /*1da0*/  UTMALDG.3D [UR16], [UR38], desc[UR30] ;  /* 0x00001e10260075b4 */ /* 0x0003e20008011000 */
[----:B------:R1:W-:Y:S07]  /*1db0*/  UTMALDG.3D [UR8], [UR38], desc[UR30] ;  /* 0x00001e08260075b4 */ /* 0x0003ee0008011000 */
[----:B------:R-:W-:Y:S05]  /*1dc0*/  BRA.U UP0, `(.L_x_31) ;  /* 0xfffffffd00347547 */ /* 0x000fea000b83ffff */
.L_x_26:
[C---:B-1----:R-:W-:Y:S01]  /*1dd0*/  LEA R2, R16.reuse, UR4, 0x3 ;  /* 0x0000000410027c11 */ /* 0x042fe2000f8e18ff */
[----:B------:R-:W-:Y:S01]  /*1de0*/  NOP ;  /* 0x0000000000007918 */ /* 0x000fe20000000000 */
[----:B--2---:R-:W-:Y:S02]  /*1df0*/  SHF.L.U32 R3, R13, 0x1f, RZ ;  /* 0x0000001f0d037819 */ /* 0x004fe400000006ff */
[----:B------:R-:W-:Y:S02]  /*1e00*/  LEA R4, R16, UR4, 0x4 ;  /* 0x0000000410047c11 */ /* 0x000fe4000f8e20ff */
[----:B------:R-:W1:Y:S02]  /*1e10*/  SYNCS.PHASECHK.TRANS64.TRYWAIT P0, [R2+URZ+0x70], R3 ;  /* 0x00007003020075a7 */ /* 0x000e6400080011ff */
[----:B-1----:R-:W-:Y:S05]  /*1e20*/  @!P0 BRA `(.L_x_32) ;  /* 0x0000007000c08947 */ /* 0x002fea0003800000 */
.L_x_132:
[----:B------:R-:W2:Y:S01]  /*1e30*/  LDS.128 R4, [R4+0x100] ;  /* 0x0001000004047984 */ /* 0x000ea20000000c00 */
[----:B---3--:R-:W-:Y:S01]  /*1e40*/  ISETP.GE.AND P0, PT, R40, 0x1, PT ;  /* 0x000000012800780c */ /* 0x008fe20003f06270 */
[----:B-1----:R-:W-:Y:S01]  /*1e50*/  VIADD R2, R2, 0x80 ;  /* 0x0000008002027836 */ /* 0x002fe20000000000 */
[----:B------:R-:W-:Y:S01]  /*1e60*/  @!PT LDS RZ, [RZ] ;  /* 0x00000000fffff984 */ /* 0x000fe20000000800 */
[----:B------:R-:W-:Y:S01]  /*1e70*/  @!PT LDS RZ, [RZ] ;  /* 0x00000000fffff984 */ /* 0x000fe20000000800 */
[----:B------:R-:W-:Y:S01]  /*1e80*/  @!PT LDS RZ, [RZ] ;  /* 0x00000000fffff984 */ /* 0x000fe20000000800 */
[----:B------:R-:W-:Y:S01]  /*1e90*/  @!PT LDS RZ, [RZ] ;  /* 0x00000000fffff984 */ /* 0x000fe20000000800 */
[----:B------:R1:W-:Y:S06]  /*1ea0*/  MEMBAR.ALL.CTA ;  /* 0x0000000000007992 */ /* 0x0003ec0000008000 */
[----:B-1----:R-:W1:Y:S01]  /*1eb0*/  FENCE.VIEW.ASYNC.S ;  /* 0x00000000000073c6 */ /* 0x002e620000000000 */
[----:B------:R-:W-:-:S04]  /*1ec0*/  PRMT R2, RZ, 0x654, R2 ;  /* 0x00000654ff027816 */ /* 0x000fc80000000002 */
[----:B-1----:R1:W-:Y:S01]  /*1ed0*/  SYNCS.ARRIVE.TRANS64.RED.A1T0 RZ, [R2+URZ], RZ ;  /* 0x000000ff02ff79a7 */ /* 0x0023e200081004ff */
[----:B--2---:R-:W-:-:S13]  /*1ee0*/  LOP3.LUT P2, RZ, R6, 0x1, RZ, 0xc0, !PT ;  /* 0x0000000106ff7812 */ /* 0x004fda000784c0ff */
[----:B------:R-:W-:Y:S01]  /*1ef0*/  @P2 SHF.R.U32.HI R3, RZ, 0x10, R5 ;  /* 0x00000010ff032819 */ /* 0x000fe20000011605 */
[----:B------:R-:W-:Y:S01]  /*1f00*/  VOTEU.ANY UP0, P2 ;  /* 0x0000000000ff7886 */ /* 0x000fe20001000100 */
[----:B------:R-:W-:Y:S02]  /*1f10*/  @P2 MOV R10, R4 ;  /* 0x00000004000a2202 */ /* 0x000fe40000000f00 */
[----:B------:R-:W-:Y:S02]  /*1f20*/  @P2 R2UR.BROADCAST UR8, R3 ;  /* 0x00000000030822ca */ /* 0x000fe400008e0000 */
[----:B------:R-:W-:-:S11]  /*1f30*/  @P2 LOP3.LUT R9, R5, 0xffff, RZ, 0xc0, !PT ;  /* 0x0000ffff05092812 */ /* 0x000fd600078ec0ff */
[----:B------:R-:W-:Y:S01]  /*1f40*/  @UP0 UMOV UR36, UR8 ;  /* 0x0000000800240c82 */ /* 0x000fe20008000000 */
[----:B-1----:R-:W-:Y:S05]  /*1f50*/  @!P0 BRA `(.L_x_33) ;  /* 0x0000000000b88947 */ /* 0x002fea0003800000 */
[----:B------:R-:W4:Y:S01]  /*1f60*/  LDC.64 R4, c[0x0][0xb18] ;  /* 0x0002c600ff047b82 */ /* 0x000f220000000a00 */
[----:B------:R-:W-:-:S07]  /*1f70*/  ISETP.NE.AND P3, PT, R40, 0x1, PT ;  /* 0x000000012800780c */ /* 0x000fce0003f65270 */
[----:B------:R-:W1:Y:S08]  /*1f80*/  LDC.64 R6, c[0x0][0xb10] ;  /* 0x0002c400ff067b82 */ /* 0x000e700000000a00 */
[----:B------:R-:W2:Y:S08]  /*1f90*/  LDC R14, c[0x0][0xb20] ;  /* 0x0002c800ff0e7b82 */ /* 0x000eb00000000800 */
[----:B------:R-:W3:Y:S01]  /*1fa0*/  LDC R15, c[0x0][0xb0c] ;  /* 0x0002c300ff0f7b82 */ /* 0x000ee20000000800 */
[----:B----4-:R-:W-:Y:S01]  /*1fb0*/  IMAD.HI.U32 R19, R0, R5, RZ ;  /* 0x0000000500137227 */ /* 0x010fe200078e00ff */
[----:B------:R-:W-:-:S03]  /*1fc0*/  ISETP.NE.AND P0, PT, R4, 0x1, PT ;  /* 0x000000010400780c */ /* 0x000fc60003f05270 */
[----:B------:R-:W-:-:S03]  /*1fd0*/  IMAD.HI.U32 R5, R9, R5, RZ ;  /* 0x0000000509057227 */ /* 0x000fc600078e00ff */
[----:B------:R-:W4:Y:S01]  /*1fe0*/  LDC.64 R2, c[0x0][0xb28] ;  /* 0x0002ca00ff027b82 */ /* 0x000f220000000a00 */
[----:B-1----:R-:W-:-:S04]  /*1ff0*/  IMAD.HI.U32 R20, R8, R6, RZ ;  /* 0x0000000608147227 */ /* 0x002fc800078e00ff */
[----:B------:R-:W-:Y:S01]  /*2000*/  IMAD.HI.U32 R21, R10, R6, RZ ;  /* 0x000000060a157227 */ /* 0x000fe200078e00ff */
[----:B------:R-:W-:Y:S02]  /*2010*/  SHF.R.U32.HI R20, RZ, R7, R20 ;  /* 0x00000007ff147219 */ /* 0x000fe40000011614 */
[-C--:B--2---:R-:W-:Y:S02]  /*2020*/  SHF.R.U32.HI R19, RZ, R14.reuse, R19 ;  /* 0x0000000eff137219 */ /* 0x084fe40000011613 */
[----:B------:R-:W-:Y:S02]  /*2030*/  SHF.R.U32.HI R5, RZ, R14, R5 ;  /* 0x0000000eff057219 */ /* 0x000fe40000011605 */
[----:B------:R-:W-:Y:S02]  /*2040*/  SEL R19, R0, R19, !P0 ;  /* 0x0000001300137207 */ /* 0x000fe40004000000 */
[----:B------:R-:W-:Y:S02]  /*2050*/  SHF.R.U32.HI R21, RZ, R7, R21 ;  /* 0x00000007ff157219 */ /* 0x000fe40000011615 */
[----:B---3--:R-:W-:-:S02]  /*2060*/  ISETP.NE.AND P1, PT, R15, 0x1, PT ;  /* 0x000000010f00780c */ /* 0x008fc40003f25270 */
[----:B------:R-:W-:Y:S02]  /*2070*/  SEL R5, R9, R5, !P0 ;  /* 0x0000000509057207 */ /* 0x000fe40004000000 */
[----:B------:R-:W-:Y:S02]  /*2080*/  SEL R20, R8, R20, !P1 ;  /* 0x0000001408147207 */ /* 0x000fe40004800000 */
[----:B------:R-:W-:Y:S01]  /*2090*/  SEL R21, R10, R21, !P1 ;  /* 0x000000150a157207 */ /* 0x000fe20004800000 */
[----:B----4-:R-:W-:-:S04]  /*20a0*/  IMAD.HI.U32 R18, R19, R2, RZ ;  /* 0x0000000213127227 */ /* 0x010fc800078e00ff */
        /* <DEDUP_REMOVED lines=10> */
[----:B------:R-:W-:-:S04]  /*2150*/  @!P0 IMAD.HI.U32 R7, R21, R2, RZ ;  /* 0x0000000215078227 */ /* 0x000fc800078e00ff */
[----:B------:R-:W-:Y:S01]  /*2160*/  IMAD.MOV R2, RZ, RZ, -R6 ;  /* 0x000000ffff027224 */ /* 0x000fe200078e0a06 */
[----:B------:R-:W-:Y:S02]  /*2170*/  @!P0 SHF.R.U32.HI R3, RZ, R3, R7 ;  /* 0x00000003ff038219 */ /* 0x000fe40000011607 */
[----:B------:R-:W-:Y:S01]  /*2180*/  IADD3 R7, PT, PT, -R5, RZ, RZ ;  /* 0x000000ff05077210 */ /* 0x000fe20007ffe1ff */
[----:B------:R-:W-:Y:S01]  /*2190*/  IMAD R2, R40, R2, R5 ;  /* 0x0000000228027224 */ /* 0x000fe200078e0205 */
        /* <DEDUP_REMOVED lines=10> */
.L_x_33:
[----:B------:R-:W1:Y:S02]  /*2240*/  LDCU UR8, c[0x0][0xb30] ;  /* 0x00016600ff0877ac */ /* 0x000e640008000800 */
[----:B-1----:R-:W-:-:S09]  /*2250*/  UISETP.NE.AND UP0, UPT, UR8, 0x1, UPT ;  /* 0x000000010800788c */ /* 0x002fd2000bf05270 */
[----:B------:R-:W-:Y:S05]  /*2260*/  BRA.U UP0, `(.L_x_34) ;  /* 0x0000000100407547 */ /* 0x000fea000b800000 */
[----:B------:R-:W1:Y:S08]  /*2270*/  LDC.64 R4, c[0x0][0xb10] ;  /* 0x0002c400ff047b82 */ /* 0x000e700000000a00 */
[----:B------:R-:W2:Y:S08]  /*2280*/  LDC.64 R2, c[0x0][0xb18] ;  /* 0x0002c600ff027b82 */ /* 0x000eb00000000a00 */
[----:B------:R-:W3:Y:S08]  /*2290*/  LDC R6, c[0x0][0xb20] ;  /* 0x0002c800ff067b82 */ /* 0x000ef00000000800 */
[----:B------:R-:W4:Y:S01]  /*22a0*/  LDC R7, c[0x0][0xb0c] ;  /* 0x0002c300ff077b82 */ /* 0x000f220000000800 */
[----:B-1----:R-:W-:-:S05]  /*22b0*/  IMAD.HI.U32 R4, R10, R4, RZ ;  /* 0x000000040a047227 */ /* 0x002fca00078e00ff */
[----:B------:R-:W-:Y:S01]  /*22c0*/  SHF.R.U32.HI R4, RZ, R5, R4 ;  /* 0x00000005ff047219 */ /* 0x000fe20000011604 */
[----:B--2---:R-:W-:Y:S01]  /*22d0*/  IMAD.HI.U32 R3, R9, R3, RZ ;  /* 0x0000000309037227 */ /* 0x004fe200078e00ff */
[----:B------:R-:W-:-:S04]  /*22e0*/  ISETP.NE.AND P0, PT, R2, 0x1, PT ;  /* 0x000000010200780c */ /* 0x000fc80003f05270 */
[----:B---3--:R-:W-:-:S04]  /*22f0*/  SHF.R.U32.HI R3, RZ, R6, R3 ;  /* 0x00000006ff037219 */ /* 0x008fc80000011603 */
[----:B------:R-:W-:Y:S02]  /*2300*/  SEL R3, R9, R3, !P0 ;  /* 0x0000000309037207 */ /* 0x000fe40004000000 */
[----:B----4-:R-:W-:-:S04]  /*2310*/  ISETP.NE.AND P1, PT, R7, 0x1, PT ;  /* 0x000000010700780c */ /* 0x010fc80003f25270 */
[----:B------:R-:W-:-:S05]  /*2320*/  SEL R4, R10, R4, !P1 ;  /* 0x000000040a047207 */ /* 0x000fca0004800000 */
[----:B------:R-:W-:Y:S02]  /*2330*/  IMAD.IADD R5, R3, 0x1, -R4 ;  /* 0x0000000103057824 */ /* 0x000fe400078e0a04 */
[----:B------:R-:W-:Y:S02]  /*2340*/  IMAD.IADD R3, R4, 0x1, -R3 ;  /* 0x0000000104037824 */ /* 0x000fe400078e0a03 */
[----:B------:R-:W-:Y:S02]  /*2350*/  IMAD R10, R5, R7, R10 ;  /* 0x00000007050a7224 */ /* 0x000fe400078e020a */
[----:B------:R-:W-:-:S07]  /*2360*/  IMAD R9, R3, R2, R9 ;  /* 0x0000000203097224 */ /* 0x000fce00078e0209 */
.L_x_34:
[----:B------:R-:W-:Y:S01]  /*2370*/  VIADD R16, R16, 0x1 ;  /* 0x0000000110107836 */ /* 0x000fe20000000000 */
[----:B------:R-:W-:Y:S01]  /*2380*/  PLOP3.LUT P1, PT, PT, PT, PT, 0x80, 0x8 ;  /* 0x000000000008781c */ /* 0x000fe20003f2f070 */
[----:B------:R-:W-:Y:S02]  /*2390*/  IMAD.IADD R15, R10, 0x1, R87 ;  /* 0x000000010a0f7824 */ /* 0x000fe400078e0257 */
[----:B------:R-:W-:Y:S01]  /*23a0*/  IMAD.IADD R14, R9, 0x1, R86 ;  /* 0x00000001090e7824 */ /* 0x000fe200078e0256 */
[----:B------:R-:W-:-:S04]  /*23b0*/  ISETP.NE.AND P0, PT, R16, 0x2, PT ;  /* 0x000000021000780c */ /* 0x000fc80003f05270 */
[----:B------:R-:W-:Y:S02]  /*23c0*/  SEL R2, RZ, 0x1, P0 ;  /* 0x00000001ff027807 */ /* 0x000fe40000000000 */
[----:B------:R-:W-:Y:S02]  /*23d0*/  SEL R16, R16, RZ, P0 ;  /* 0x000000ff10107207 */ /* 0x000fe40000000000 */
[----:B------:R-:W-:Y:S01]  /*23e0*/  LOP3.LUT R13, R13, R2, RZ, 0x3c, !PT ;  /* 0x000000020d0d7212 */ /* 0x000fe200078e3cff */
[----:B------:R-:W-:Y:S06]  /*23f0*/  @P2 BRA `(.L_x_35) ;  /* 0xfffffff000402947 */ /* 0x000fec000383ffff */
[----:B------:R-:W-:Y:S01]  /*2400*/  UIADD3 UR5, UPT, UPT, UR4, 0x10, URZ ;  /* 0x0000001004057890 */ /* 0x000fe2000fffe0ff */
[----:B------:R-:W-:-:S03]  /*2410*/  SHF.L.U32 R2, R17, 0x1f, RZ ;  /* 0x0000001f11027819 */ /* 0x000fc600000006ff */
[----:B------:R-:W-:-:S09]  /*2420*/  ULEA UR4, UR6, UR5, 0x3 ;  /* 0x0000000506047291 */ /* 0x000fd2000f8e18ff */
[----:B------:R-:W1:Y:S02]  /*2430*/  SYNCS.PHASECHK.TRANS64.TRYWAIT P0, [UR4], R2 ;  /* 0x00000002ff0075a7 */ /* 0x000e640008001104 */
[----:B-1----:R-:W-:Y:S05]  /*2440*/  @!P0 BRA `(.L_x_36) ;  /* 0x0000006c004c8947 */ /* 0x002fea0003800000 */
.L_x_134:
[----:B------:R-:W-:-:S04]  /*2450*/  UIADD3 UR6, UPT, UPT, UR6, 0x1, URZ ;  /* 0x0000000106067890 */ /* 0x000fc8000fffe0ff */
[----:B------:R-:W-:-:S04]  /*2460*/  UISETP.NE.AND UP0, UPT, UR6, 0x2, UPT ;  /* 0x000000020600788c */ /* 0x000fc8000bf05270 */
[----:B------:R-:W-:Y:S02]  /*2470*/  USEL UR4, URZ, 0x1, UP0 ;  /* 0x00000001ff047887 */ /* 0x000fe40008000000 */
[----:B------:R-:W-:-:S04]  /*2480*/  USEL UR6, UR6, URZ, UP0 ;  /* 0x000000ff06067287 */ /* 0x000fc80008000000 */
[----:B------:R-:W-:Y:S01]  /*2490*/  ULEA UR6, UR6, UR5, 0x3 ;  /* 0x0000000506067291 */ /* 0x000fe2000f8e18ff */
[----:B-1----:R-:W-:-:S04]  /*24a0*/  LOP3.LUT R2, R17, UR4, RZ, 0x3c, !PT ;  /* 0x0000000411027c12 */ /* 0x002fc8000f8e3cff */
[----:B------:R-:W-:Y:S01]  /*24b0*/  SHF.L.U32 R2, R2, 0x1f, RZ ;  /* 0x0000001f02027819 */ /* 0x000fe200000006ff */
[----:B----4-:R-:W-:-:S07]  /*24c0*/  IMAD.U32 R0, RZ, RZ, UR6 ;  /* 0x00000006ff007e24 */ /* 0x010fce000f8e00ff */
.L_x_37:
[----:B-1----:R1:W2:Y:S02]  /*24d0*/  SYNCS.PHASECHK.TRANS64.TRYWAIT P0, [R0+URZ], R2 ;  /* 0x00000002000075a7 */ /* 0x0022a400080011ff */
[----:B--2---:R-:W-:Y:S05]  /*24e0*/  @!P0 NANOSLEEP.SYNCS 0x989680 ;  /* 0x009896800000895d */ /* 0x004fea0003900000 */
[----:B------:R-:W2:Y:S02]  /*24f0*/  @!P0 SYNCS.PHASECHK.TRANS64 P0, [R0+URZ], R2 ;  /* 0x00000002000085a7 */ /* 0x000ea400080010ff */
[----:B--2---:R-:W-:Y:S05]  /*2500*/  @P0 EXIT ;  /* 0x000000000000094d */ /* 0x004fea0003800000 */
[----:B------:R-:W-:Y:S05]  /*2510*/  BRA `(.L_x_37) ;  /* 0xfffffffc00ec7947 */ /* 0x000fea000383ffff */
.L_x_17:
[----:B------:R-:W-:-:S04]  /*2520*/  UISETP.NE.AND UP1, UPT, UR37, URZ, UPT ;  /* 0x000000ff2500728c */ /* 0x000fc8000bf25270 */
[----:B------:R-:W-:-:S09]  /*2530*/  UISETP.NE.OR UP1, UPT, UR8, 0x1, UP1 ;  /* 0x000000010800788c */ /* 0x000fd20008f25670 */
[----:B------:R-:W-:Y:S05]  /*2540*/  BRA.U UP1, `(.L_x_38) ;  /* 0x0000000501487547 */ /* 0x000fea000b800000 */
[----:B------:R-:W-:Y:S01]  /*2550*/  ISETP.NE.AND P2, PT, R2, RZ, PT ;  /* 0x000000ff0200720c */ /* 0x000fe20003f45270 */
[----:B------:R-:W-:Y:S01]  /*2560*/  IMAD.MOV.U32 R12, RZ, RZ, 0x1 ;  /* 0x00000001ff0c7424 */ /* 0x000fe200078e00ff */
[----:B------:R-:W-:Y:S02]  /*2570*/  CS2R R10, SRZ ;  /* 0x00000000000a7805 */ /* 0x000fe4000001ff00 */
[----:B------:R-:W-:Y:S01]  /*2580*/  CS2R R8, SRZ ;  /* 0x0000000000087805 */ /* 0x000fe2000001ff00 */
[----:B------:R-:W-:Y:S01]  /*2590*/  UMOV UR4, 0x400 ;  /* 0x0000040000047882 */ /* 0x000fe20000000000 */
[----:B------:R-:W-:Y:S01]  /*25a0*/  UMOV UR6, URZ ;  /* 0x000000ff00067c82 */ /* 0x000fe20008000000 */
[----:B------:R-:W-:-:S12]  /*25b0*/  ULEA UR37, UR37, UR4, 0x18 ;  /* 0x0000000425257291 */ /* 0x000fd8000f8ec0ff */
.L_x_42:
[----:B------:R-:W-:Y:S02]  /*25c0*/  LEA R0, R8, UR37, 0x3 ;  /* 0x0000002508007c11 */ /* 0x000fe4000f8e18ff */
[----:B------:R-:W-:-:S03]  /*25d0*/  SHF.L.U32 R4, R9, 0x1f, RZ ;  /* 0x0000001f09047819 */ /* 0x000fc600000006ff */
[----:B------:R-:W-:Y:S01]  /*25e0*/  VIADD R5, R0, 0xe0 ;  /* 0x000000e000057836 */ /* 0x000fe20000000000 */
[----:B------:R-:W1:Y:S02]  /*25f0*/  SYNCS.PHASECHK.TRANS64.TRYWAIT P0, [R0+URZ+0xd0], R4 ;  /* 0x0000d004000075a7 */ /* 0x000e6400080011ff */
[----:B-1----:R-:W-:Y:S05]  /*2600*/  @!P0 BRA `(.L_x_39) ;  /* 0x0000006800f48947 */ /* 0x002fea0003800000 */
.L_x_135:
[----:B------:R-:W-:Y:S01]  /*2610*/  ULEA UR5, UR6, UR37, 0x3 ;  /* 0x0000002506057291 */ /* 0x000fe2000f8e18ff */
[----:B-1----:R-:W-:Y:S01]  /*2620*/  PRMT R0, RZ, 0x654, R5 ;  /* 0x00000654ff007816 */ /* 0x002fe20000000005 */
[----:B------:R-:W-:Y:S01]  /*2630*/  @!P2 IMAD.MOV.U32 R4, RZ, RZ, 0x10 ;  /* 0x00000010ff04a424 */ /* 0x000fe200078e00ff */
[----:B------:R-:W-:Y:S01]  /*2640*/  SHF.L.U32 R5, R12, 0x1f, RZ ;  /* 0x0000001f0c057819 */ /* 0x000fe200000006ff */
[----:B------:R-:W-:Y:S01]  /*2650*/  UIADD3 UR4, UPT, UPT, UR5, 0x70, URZ ;  /* 0x0000007005047890 */ /* 0x000fe2000fffe0ff */
[----:B------:R1:W-:Y:S05]  /*2660*/  SYNCS.ARRIVE.TRANS64.RED.A1T0 RZ, [R0+URZ], RZ ;  /* 0x000000ff00ff79a7 */ /* 0x0003ea00081004ff */
[----:B------:R-:W-:Y:S01]  /*2670*/  IMAD.U32 R6, RZ, RZ, UR4 ;  /* 0x00000004ff067e24 */ /* 0x000fe2000f8e00ff */
[----:B------:R-:W2:Y:S04]  /*2680*/  SYNCS.PHASECHK.TRANS64.TRYWAIT P0, [UR5+0x80], R5 ;  /* 0x00008005ff0075a7 */ /* 0x000ea80008001105 */
[----:B------:R-:W-:Y:S01]  /*2690*/  PRMT R6, R2, 0x654, R6 ;  /* 0x0000065402067816 */ /* 0x000fe20000000006 */
[----:B-12---:R-:W-:Y:S06]  /*26a0*/  @!P0 BRA `(.L_x_40) ;  /* 0x0000006800e08947 */ /* 0x006fec0003800000 */
.L_x_137:
[----:B------:R-:W-:Y:S01]  /*26b0*/  ULEA UR4, UR6, UR37, 0x4 ;  /* 0x0000002506047291 */ /* 0x000fe2000f8e20ff */
[----:B------:R-:W-:Y:S01]  /*26c0*/  SEL R3, R6, R3, !P2 ;  /* 0x0000000306037207 */ /* 0x000fe20005000000 */
[----:B------:R-:W-:Y:S01]  /*26d0*/  UIADD3 UR5, UPT, UPT, UR5, 0x70, URZ ;  /* 0x0000007005057890 */ /* 0x000fe2000fffe0ff */
[----:B-1----:R-:W-:Y:S01]  /*26e0*/  LEA R0, R11, UR37, 0x3 ;  /* 0x000000250b007c11 */ /* 0x002fe2000f8e18ff */
[----:B------:R-:W-:Y:S01]  /*26f0*/  UIADD3 UR4, UPT, UPT, UR4, 0x100, URZ ;  /* 0x0000010004047890 */ /* 0x000fe2000fffe0ff */
[----:B------:R1:W-:Y:S01]  /*2700*/  @!P2 SYNCS.ARRIVE.TRANS64.RED RZ, [R3+URZ], R4 ;  /* 0x0000000403ffa9a7 */ /* 0x0003e200080004ff */
[----:B------:R-:W-:Y:S01]  /*2710*/  UIADD3 UR6, UPT, UPT, UR6, 0x1, URZ ;  /* 0x0000000106067890 */ /* 0x000fe2000fffe0ff */
[----:B------:R-:W-:-:S03]  /*2720*/  VIADD R8, R8, 0x1 ;  /* 0x0000000108087836 */ /* 0x000fc60000000000 */
[----:B------:R-:W-:Y:S02]  /*2730*/  UISETP.NE.AND UP0, UPT, UR6, 0x2, UPT ;  /* 0x000000020600788c */ /* 0x000fe4000bf05270 */
[----:B------:R-:W-:Y:S01]  /*2740*/  ISETP.NE.AND P0, PT, R8, 0x2, PT ;  /* 0x000000020800780c */ /* 0x000fe20003f05270 */
[----:B------:R-:W-:Y:S06]  /*2750*/  UGETNEXTWORKID.BROADCAST [UR4], [UR5] ;  /* 0x00000000040073ca */ /* 0x000fec0008000100 */
[----:B------:R-:W-:Y:S02]  /*2760*/  USEL UR4, URZ, 0x1, UP0 ;  /* 0x00000001ff047887 */ /* 0x000fe40008000000 */
[----:B------:R-:W-:-:S04]  /*2770*/  USEL UR6, UR6, URZ, UP0 ;  /* 0x000000ff06067287 */ /* 0x000fc80008000000 */
[----:B------:R-:W-:Y:S02]  /*2780*/  LOP3.LUT R12, R12, UR4, RZ, 0x3c, !PT ;  /* 0x000000040c0c7c12 */ /* 0x000fe4000f8e3cff */
[----:B-1----:R-:W-:-:S04]  /*2790*/  SHF.L.U32 R4, R10, 0x1f, RZ ;  /* 0x0000001f0a047819 */ /* 0x002fc800000006ff */
[----:B------:R-:W1:Y:S02]  /*27a0*/  SYNCS.PHASECHK.TRANS64.TRYWAIT P1, [R0+URZ+0x70], R4 ;  /* 0x00007004000075a7 */ /* 0x000e6400080211ff */
[----:B-1----:R-:W-:Y:S05]  /*27b0*/  @!P1 BRA `(.L_x_41) ;  /* 0x0000006800b49947 */ /* 0x002fea0003800000 */
.L_x_138:
[C---:B-1----:R-:W-:Y:S01]  /*27c0*/  LEA R4, R11.reuse, UR37, 0x4 ;  /* 0x000000250b047c11 */ /* 0x042fe2000f8e20ff */
[----:B------:R-:W-:Y:S01]  /*27d0*/  VIADD R0, R0, 0x80 ;  /* 0x0000008000007836 */ /* 0x000fe20000000000 */
[----:B------:R-:W-:Y:S01]  /*27e0*/  SEL R8, R8, RZ, P0 ;  /* 0x000000ff08087207 */ /* 0x000fe20000000000 */
[----:B------:R-:W-:-:S03]  /*27f0*/  VIADD R11, R11, 0x1 ;  /* 0x000000010b0b7836 */ /* 0x000fc60000000000 */
[----:B------:R-:W1:Y:S01]  /*2800*/  LDS.128 R4, [R4+0x100] ;  /* 0x0001000004047984 */ /* 0x000e620000000c00 */
[----:B------:R-:W-:Y:S02]  /*2810*/  PRMT R0, RZ, 0x654, R0 ;  /* 0x00000654ff007816 */ /* 0x000fe40000000000 */
[C---:B------:R-:W-:Y:S01]  /*2820*/  ISETP.NE.AND P1, PT, R11.reuse, 0x2, PT ;  /* 0x000000020b00780c */ /* 0x040fe20003f25270 */
[----:B------:R-:W-:Y:S01]  /*2830*/  @!PT LDS RZ, [RZ] ;  /* 0x00000000fffff984 */ /* 0x000fe20000000800 */
[----:B------:R-:W-:Y:S01]  /*2840*/  @!PT LDS RZ, [RZ] ;  /* 0x00000000fffff984 */ /* 0x000fe20000000800 */
[----:B------:R-:W-:Y:S01]  /*2850*/  @!PT LDS RZ, [RZ] ;  /* 0x00000000fffff984 */ /* 0x000fe20000000800 */
[----:B------:R-:W-:Y:S01]  /*2860*/  @!PT LDS RZ, [RZ] ;  /* 0x00000000fffff984 */ /* 0x000fe20000000800 */
[----:B------:R2:W-:Y:S06]  /*2870*/  MEMBAR.ALL.CTA ;  /* 0x0000000000007992 */ /* 0x0005ec0000008000 */
[----:B--2---:R-:W2:Y:S01]  /*2880*/  FENCE.VIEW.ASYNC.S ;  /* 0x00000000000073c6 */ /* 0x004ea20000000000 */
[----:B------:R-:W-:Y:S01]  /*2890*/  SEL R11, R11, RZ, P1 ;  /* 0x000000ff0b0b7207 */ /* 0x000fe20000800000 */
[----:B--2---:R2:W-:Y:S01]  /*28a0*/  SYNCS.ARRIVE.TRANS64.RED.A1T0 RZ, [R0+URZ], RZ ;  /* 0x000000ff00ff79a7 */ /* 0x0045e200081004ff */
[----:B-1----:R-:W-:-:S02]  /*28b0*/  LOP3.LUT P3, RZ, R6, 0x1, RZ, 0xc0, !PT ;  /* 0x0000000106ff7812 */ /* 0x002fc4000786c0ff */
[----:B------:R-:W-:-:S04]  /*28c0*/  SEL R4, RZ, 0x1, P1 ;  /* 0x00000001ff047807 */ /* 0x000fc80000800000 */
[----:B------:R-:W-:Y:S02]  /*28d0*/  LOP3.LUT R10, R10, R4, RZ, 0x3c, !PT ;  /* 0x000000040a0a7212 */ /* 0x000fe400078e3cff */
[----:B--2---:R-:W-:-:S04]  /*28e0*/  SEL R0, RZ, 0x1, P0 ;  /* 0x00000001ff007807 */ /* 0x004fc80000000000 */
[----:B------:R-:W-:Y:S01]  /*28f0*/  LOP3.LUT R9, R9, R0, RZ, 0x3c, !PT ;  /* 0x0000000009097212 */ /* 0x000fe200078e3cff */
[----:B------:R-:W-:Y:S06]  /*2900*/  @P3 BRA `(.L_x_42) ;  /* 0xfffffffc002c3947 */ /* 0x000fec000383ffff */
[----:B------:R-:W-:Y:S01]  /*2910*/  ULEA UR5, UR6, UR37, 0x3 ;  /* 0x0000002506057291 */ /* 0x000fe2000f8e18ff */
[----:B------:R-:W-:-:S08]  /*2920*/  SHF.L.U32 R2, R12, 0x1f, RZ ;  /* 0x0000001f0c027819 */ /* 0x000fd000000006ff */
[----:B------:R-:W1:Y:S02]  /*2930*/  SYNCS.PHASECHK.TRANS64 P0, [UR5+0x80], R2 ;  /* 0x00008002ff0075a7 */ /* 0x000e640008001005 */
[----:B-1----:R-:W-:Y:S05]  /*2940*/  @P0 BRA `(.L_x_43) ;  /* 0x0000000000080947 */ /* 0x002fea0003800000 */
[----:B------:R-:W1:Y:S02]  /*2950*/  SYNCS.PHASECHK.TRANS64.TRYWAIT P0, [UR5+0x80], R2 ;  /* 0x00008002ff0075a7 */ /* 0x000e640008001105 */
[----:B-1----:R-:W-:Y:S05]  /*2960*/  @!P0 BRA `(.L_x_44) ;  /* 0x00000068005c8947 */ /* 0x002fea0003800000 */
.L_x_43:
[----:B------:R-:W-:-:S04]  /*2970*/  UIADD3 UR4, UPT, UPT, UR6, 0x1, URZ ;  /* 0x0000000106047890 */ /* 0x000fc8000fffe0ff */
[----:B------:R-:W-:-:S04]  /*2980*/  UISETP.NE.AND UP0, UPT, UR4, 0x2, UPT ;  /* 0x000000020400788c */ /* 0x000fc8000bf05270 */
[----:B------:R-:W-:Y:S02]  /*2990*/  USEL UR7, URZ, 0x1, UP0 ;  /* 0x00000001ff077887 */ /* 0x000fe40008000000 */
[----:B------:R-:W-:-:S04]  /*29a0*/  USEL UR4, UR4, URZ, UP0 ;  /* 0x000000ff04047287 */ /* 0x000fc80008000000 */
[----:B------:R-:W-:Y:S01]  /*29b0*/  ULEA UR4, UR4, UR37, 0x3 ;  /* 0x0000002504047291 */ /* 0x000fe2000f8e18ff */
[----:B-1----:R-:W-:-:S04]  /*29c0*/  LOP3.LUT R2, R12, UR7, RZ, 0x3c, !PT ;  /* 0x000000070c027c12 */ /* 0x002fc8000f8e3cff */
[----:B------:R-:W-:-:S04]  /*29d0*/  SHF.L.U32 R0, R2, 0x1f, RZ ;  /* 0x0000001f02007819 */ /* 0x000fc800000006ff */
[----:B------:R-:W1:Y:S02]  /*29e0*/  SYNCS.PHASECHK.TRANS64 P0, [UR4+0x80], R0 ;  /* 0x00008000ff0075a7 */ /* 0x000e640008001004 */
[----:B-1----:R-:W-:Y:S05]  /*29f0*/  @P0 EXIT ;  /* 0x000000000000094d */ /* 0x002fea0003800000 */
[----:B------:R-:W-:Y:S02]  /*2a00*/  SHF.L.U32 R2, R2, 0x1f, RZ ;  /* 0x0000001f02027819 */ /* 0x000fe400000006ff */
[----:B------:R-:W-:-:S07]  /*2a10*/  MOV R0, UR4 ;  /* 0x0000000400007c02 */ /* 0x000fce0008000f00 */
.L_x_45:
[----:B-1----:R1:W2:Y:S02]  /*2a20*/  SYNCS.PHASECHK.TRANS64.TRYWAIT P0, [R0+URZ+0x80], R2 ;  /* 0x00008002000075a7 */ /* 0x0022a400080011ff */
[----:B--2---:R-:W-:Y:S05]  /*2a30*/  @!P0 NANOSLEEP.SYNCS 0x989680 ;  /* 0x009896800000895d */ /* 0x004fea0003900000 */
[----:B------:R-:W2:Y:S02]  /*2a40*/  @!P0 SYNCS.PHASECHK.TRANS64 P0, [R0+URZ+0x80], R2 ;  /* 0x00008002000085a7 */ /* 0x000ea400080010ff */
[----:B--2---:R-:W-:Y:S05]  /*2a50*/  @P0 EXIT ;  /* 0x000000000000094d */ /* 0x004fea0003800000 */
[----:B------:R-:W-:Y:S05]  /*2a60*/  BRA `(.L_x_45) ;  /* 0xfffffffc00ec7947 */ /* 0x000fea000383ffff */
.L_x_38:
[----:B------:R-:W-:-:S09]  /*2a70*/  UISETP.NE.AND UP1, UPT, UR8, URZ, UPT ;  /* 0x000000ff0800728c */ /* 0x000fd2000bf25270 */
[----:B------:R-:W-:Y:S05]  /*2a80*/  BRA.U UP1, `(.L_x_46) ;  /* 0x00000011013c7547 */ /* 0x000fea000b800000 */
[----:B------:R-:W-:Y:S01]  /*2a90*/  UMOV UR4, 0x40 ;  /* 0x0000004000047882 */ /* 0x000fe20000000000 */
[----:B------:R-:W-:Y:S01]  /*2aa0*/  NOP ;  /* 0x0000000000007918 */ /* 0x000fe20000000000 */
[----:B------:R-:W-:Y:S01]  /*2ab0*/  ULEA UR4, UR37, UR4, 0x18 ;  /* 0x0000000425047291 */ /* 0x000fe2000f8ec0ff */
[----:B------:R-:W-:Y:S02]  /*2ac0*/  UMOV UR5, 0x400 ;  /* 0x0000040000057882 */ /* 0x000fe40000000000 */
[----:B------:R-:W-:-:S06]  /*2ad0*/  ULEA UR37, UR37, UR5, 0x18 ;  /* 0x0000000525257291 */ /* 0x000fcc000f8ec0ff */
[----:B------:R-:W1:Y:S02]  /*2ae0*/  LDS.U8 R0, [UR4+0x1c] ;  /* 0x00001c04ff007984 */ /* 0x000e640008000000 */
[----:B-1----:R-:W-:-:S13]  /*2af0*/  ISETP.NE.AND P0, PT, R0, RZ, PT ;  /* 0x000000ff0000720c */ /* 0x002fda0003f05270 */
[----:B------:R-:W-:Y:S05]  /*2b00*/  @P0 BRA `(.L_x_47) ;  /* 0x0000000000580947 */ /* 0x000fea0003800000 */
[----:B------:R-:W-:-:S13]  /*2b10*/  ELECT P0, URZ, PT ;  /* 0x0000000000ff782f */ /* 0x000fda0003800000 */
[----:B------:R-:W-:Y:S05]  /*2b20*/  @!P0 BRA `(.L_x_48) ;  /* 0x0000000000608947 */ /* 0x000fea0003800000 */
[----:B------:R-:W-:Y:S01]  /*2b30*/  UMOV UR5, 0x10 ;  /* 0x0000001000057882 */ /* 0x000fe20000000000 */
[----:B------:R-:W-:Y:S01]  /*2b40*/  HFMA2 R0, -RZ, RZ, 0, 5.9604644775390625e-08 ;  /* 0x00000001ff007431 */ /* 0x000fe200000001ff */
[----:B------:R-:W-:-:S03]  /*2b50*/  MOV R2, 0xffff ;  /* 0x0000ffff00027802 */ /* 0x000fc60000000f00 */
[----:B------:R-:W-:Y:S04]  /*2b60*/  DEPBAR.LE SB1, 0x36 ;  /* 0x00009d800000791a */ /* 0x000fe80000000000 */
[----:B------:R-:W1:Y:S02]  /*2b70*/  UTCATOMSWS.FIND_AND_SET.ALIGN UP0, UR5, UR5 ;  /* 0x00000005000575e3 */ /* 0x000e640008000800 */
[----:B-1----:R-:W-:Y:S01]  /*2b80*/  MOV R3, UR5 ;  /* 0x0000000500037c02 */ /* 0x002fe20008000f00 */
[----:B------:R-:W-:Y:S06]  /*2b90*/  BRA.U UP0, `(.L_x_49) ;  /* 0x0000000100187547 */ /* 0x000fec000b800000 */
.L_x_50:
[----:B------:R-:W-:Y:S05]  /*2ba0*/  NANOSLEEP 0x64 ;  /* 0x000000640000795d */ /* 0x000fea0003800000 */
[----:B------:R-:W-:-:S05]  /*2bb0*/  UMOV UR5, 0x10 ;  /* 0x0000001000057882 */ /* 0x000fca0000000000 */
[----:B------:R-:W-:Y:S04]  /*2bc0*/  DEPBAR.LE SB1, 0x36 ;  /* 0x00009d800000791a */ /* 0x000fe80000000000 */
[----:B------:R-:W1:Y:S02]  /*2bd0*/  UTCATOMSWS.FIND_AND_SET.ALIGN UP0, UR5, UR5 ;  /* 0x00000005000575e3 */ /* 0x000e640008000800 */
[----:B-1----:R-:W-:Y:S01]  /*2be0*/  MOV R3, UR5 ;  /* 0x0000000500037c02 */ /* 0x002fe20008000f00 */
[----:B------:R-:W-:Y:S05]  /*2bf0*/  BRA.U !UP0, `(.L_x_50) ;  /* 0xfffffffd08e87547 */ /* 0x000fea000b83ffff */
.L_x_49:
[-C--:B------:R-:W-:Y:S02]  /*2c00*/  SHF.L.U32 R2, R2, R3.reuse, RZ ;  /* 0x0000000302027219 */ /* 0x080fe400000006ff */
[----:B------:R-:W-:Y:S01]  /*2c10*/  SHF.L.U32 R0, R0, R3, RZ ;  /* 0x0000000300007219 */ /* 0x000fe200000006ff */
[----:B------:R-:W-:Y:S02]  /*2c20*/  IMAD.SHL.U32 R3, R3, 0x20, RZ ;  /* 0x0000002003037824 */ /* 0x000fe400078e00ff */
[----:B------:R1:W-:Y:S04]  /*2c30*/  ATOMS.OR RZ, [UR4+0x14], R2 ;  /* 0x00001402ffff798c */ /* 0x0003e8000b000004 */
[----:B------:R1:W-:Y:S04]  /*2c40*/  ATOMS.OR RZ, [UR4+0x18], R0 ;  /* 0x00001800ffff798c */ /* 0x0003e8000b000004 */
[----:B------:R1:W-:Y:S01]  /*2c50*/  STS [UR37+0x120], R3 ;  /* 0x00012003ff007988 */ /* 0x0003e20008000825 */
[----:B------:R-:W-:Y:S05]  /*2c60*/  BRA `(.L_x_48) ;  /* 0x0000000000107947 */ /* 0x000fea0003800000 */
.L_x_47:
[----:B------:R-:W-:Y:S02]  /*2c70*/  MOV R0, 0xffffffff ;  /* 0xffffffff00007802 */ /* 0x000fe40000000f00 */
[----:B------:R-:W-:-:S03]  /*2c80*/  MOV R2, 0x2cb0 ;  /* 0x00002cb000027802 */ /* 0x000fc60000000f00 */
[----:B------:R1:W-:Y:S04]  /*2c90*/  STS [UR37+0x120], R0 ;  /* 0x00012000ff007988 */ /* 0x0003e80008000825 */
[----:B-1-3-5:R-:W-:Y:S05]  /*2ca0*/  CALL.REL.NOINC `($__internal_1_$__cuda_sm10x_tcgen05_guardrail_trap_phase_invalid_during_alloc) ;  /* 0x0000006c00a47944 */ /* 0x02afea0003c00000 */
.L_x_48:
[----:B------:R-:W-:Y:S05]  /*2cb0*/  WARPSYNC.ALL ;  /* 0x0000000000007948 */ /* 0x000fea0003800000 */
[----:B------:R-:W2:Y:S01]  /*2cc0*/  S2UR UR5, SR_CgaCtaId ;  /* 0x00000000000579c3 */ /* 0x000ea20000008800 */
[----:B------:R-:W-:Y:S01]  /*2cd0*/  UMOV UR4, 0x400 ;  /* 0x0000040000047882 */ /* 0x000fe20000000000 */
[----:B------:R-:W-:-:S06]  /*2ce0*/  NOP ;  /* 0x0000000000007918 */ /* 0x000fcc0000000000 */
[----:B------:R-:W-:Y:S06]  /*2cf0*/  BAR.ARV 0x6, 0xa0 ;  /* 0x0182800000007b1d */ /* 0x000fec0000002000 */
[----:B------:R-:W4:Y:S01]  /*2d00*/  LDCU UR7, c[0x0][0x38c] ;  /* 0x00007180ff0777ac */ /* 0x000f220008000800 */
[----:B------:R-:W-:Y:S01]  /*2d10*/  IMAD.MOV.U32 R11, RZ, RZ, 0x1 ;  /* 0x00000001ff0b7424 */ /* 0x000fe200078e00ff */
[----:B------:R-:W-:Y:S01]  /*2d20*/  CS2R R8, SRZ ;  /* 0x0000000000087805 */ /* 0x000fe2000001ff00 */
[----:B------:R-:W-:Y:S01]  /*2d30*/  IMAD.MOV.U32 R10, RZ, RZ, RZ ;  /* 0x000000ffff0a7224 */ /* 0x000fe200078e00ff */
[----:B------:R-:W3:Y:S01]  /*2d40*/  LDCU UR6, c[0x0][0x38c] ;  /* 0x00007180ff0677ac */ /* 0x000ee20008000800 */
[----:B------:R-:W-:Y:S01]  /*2d50*/  UMOV UR15, URZ ;  /* 0x000000ff000f7c82 */ /* 0x000fe20008000000 */
[----:B------:R-:W-:Y:S01]  /*2d60*/  UMOV UR14, URZ ;  /* 0x000000ff000e7c82 */ /* 0x000fe20008000000 */
[----:B--2---:R-:W-:Y:S01]  /*2d70*/  ULEA UR5, UR5, UR4, 0x18 ;  /* 0x0000000405057291 */ /* 0x004fe2000f8ec0ff */
[----:B------:R-:W-:Y:S01]  /*2d80*/  UMOV UR32, 0x0 ;  /* 0x0000000000207882 */ /* 0x000fe20000000000 */
[----:B------:R-:W-:-:S02]  /*2d90*/  UMOV UR33, 0x4400490 ;  /* 0x0440049000217882 */ /* 0x000fc40000000000 */
[----:B------:R-:W-:Y:S02]  /*2da0*/  UIADD3 UR9, UPT, UPT, UR5, 0x8800, URZ ;  /* 0x0000880005097890 */ /* 0x000fe4000fffe0ff */
[----:B------:R-:W-:Y:S02]  /*2db0*/  UIADD3 UR10, UPT, UPT, UR5, 0x10800, URZ ;  /* 0x00010800050a7890 */ /* 0x000fe4000fffe0ff */
[----:B----4-:R-:W-:Y:S01]  /*2dc0*/  UIADD3 UR7, UPT, UPT, UR7, 0x7f, URZ ;  /* 0x0000007f07077890 */ /* 0x010fe2000fffe0ff */
[----:B-1----:R-:W1:Y:S01]  /*2dd0*/  LDS R0, [UR5+0x120] ;  /* 0x00012005ff007984 */ /* 0x002e620008000800 */
[----:B------:R-:W-:Y:S02]  /*2de0*/  USHF.R.U32.HI UR9, URZ, 0x4, UR9 ;  /* 0x00000004ff097899 */ /* 0x000fe40008011609 */
[----:B------:R-:W-:Y:S02]  /*2df0*/  USHF.R.S32.HI UR4, URZ, 0x1f, UR7 ;  /* 0x0000001fff047899 */ /* 0x000fe40008011407 */
[----:B------:R-:W-:-:S02]  /*2e00*/  USHF.R.U32.HI UR10, URZ, 0x4, UR10 ;  /* 0x00000004ff0a7899 */ /* 0x000fc4000801160a */
[----:B------:R-:W-:Y:S02]  /*2e10*/  ULEA.HI UR4, UR4, UR7, URZ, 0x7 ;  /* 0x0000000704047291 */ /* 0x000fe4000f8f38ff */
[----:B------:R-:W-:Y:S02]  /*2e20*/  ULOP3.LUT UR9, UR9, 0x3fff, URZ, 0xc0, !UPT ;  /* 0x00003fff09097892 */ /* 0x000fe4000f8ec0ff */
[----:B------:R-:W-:Y:S02]  /*2e30*/  USHF.R.S32.HI UR4, URZ, 0x7, UR4 ;  /* 0x00000007ff047899 */ /* 0x000fe40008011404 */
[----:B------:R-:W-:Y:S02]  /*2e40*/  ULOP3.LUT UR10, UR10, 0x3fff, URZ, 0xc0, !UPT ;  /* 0x00003fff0a0a7892 */ /* 0x000fe4000f8ec0ff */
[----:B------:R-:W-:Y:S01]  /*2e50*/  UISETP.LT.AND UP0, UPT, UR4, 0x1, UPT ;  /* 0x000000010400788c */ /* 0x000fe2000bf01270 */
[----:B------:R-:W-:Y:S01]  /*2e60*/  UMOV UR30, 0x0 ;  /* 0x00000000001e7882 */ /* 0x000fe20000000000 */
[----:B------:R-:W-:-:S02]  /*2e70*/  UMOV UR31, 0x4400490 ;  /* 0x04400490001f7882 */ /* 0x000fc40000000000 */
[----:B------:R-:W-:Y:S01]  /*2e80*/  USEL UR8, UR4, 0x1, !UP0 ;  /* 0x0000000104087887 */ /* 0x000fe2000c000000 */
[----:B------:R-:W-:Y:S01]  /*2e90*/  UMOV UR28, 0x0 ;  /* 0x00000000001c7882 */ /* 0x000fe20000000000 */
[----:B------:R-:W-:Y:S01]  /*2ea0*/  UMOV UR29, 0x4400490 ;  /* 0x04400490001d7882 */ /* 0x000fe20000000000 */
[----:B------:R-:W-:Y:S01]  /*2eb0*/  UMOV UR26, 0x0 ;  /* 0x00000000001a7882 */ /* 0x000fe20000000000 */
[----:B------:R-:W-:Y:S01]  /*2ec0*/  UMOV UR27, 0x4400490 ;  /* 0x04400490001b7882 */ /* 0x000fe20000000000 */
[----:B------:R-:W-:Y:S01]  /*2ed0*/  UMOV UR24, 0x0 ;  /* 0x0000000000187882 */ /* 0x000fe20000000000 */
[----:B------:R-:W-:Y:S01]  /*2ee0*/  UMOV UR25, 0x4400490 ;  /* 0x0440049000197882 */ /* 0x000fe20000000000 */
[----:B------:R-:W-:Y:S01]  /*2ef0*/  UMOV UR22, 0x0 ;  /* 0x0000000000167882 */ /* 0x000fe20000000000 */
[----:B------:R-:W-:Y:S01]  /*2f00*/  UMOV UR23, 0x4400490 ;  /* 0x0440049000177882 */ /* 0x000fe20000000000 */
[----:B------:R-:W-:Y:S02]  /*2f10*/  ULOP3.LUT UR9, UR9, 0x10000, URZ, 0xfc, !UPT ;  /* 0x0001000009097892 */ /* 0x000fe4000f8efcff */
[----:B------:R-:W-:-:S02]  /*2f20*/  ULOP3.LUT UR10, UR10, 0x10000, URZ, 0xfc, !UPT ;  /* 0x000100000a0a7892 */ /* 0x000fc4000f8efcff */
[----:B------:R-:W-:Y:S02]  /*2f30*/  UIADD3 UR8, UPT, UPT, -UR8, URZ, URZ ;  /* 0x000000ff08087290 */ /* 0x000fe4000fffe1ff */
[----:B---3--:R-:W-:Y:S01]  /*2f40*/  UISETP.GE.AND UP3, UPT, UR6, 0x1, UPT ;  /* 0x000000010600788c */ /* 0x008fe2000bf66270 */
[----:B------:R-:W-:Y:S01]  /*2f50*/  UMOV UR20, 0x0 ;  /* 0x0000000000147882 */ /* 0x000fe20000000000 */
[----:B------:R-:W-:Y:S01]  /*2f60*/  UMOV UR21, 0x4400490 ;  /* 0x0440049000157882 */ /* 0x000fe20000000000 */
[----:B------:R-:W-:Y:S01]  /*2f70*/  UMOV UR18, 0x0 ;  /* 0x0000000000127882 */ /* 0x000fe20000000000 */
[----:B-1----:R-:W-:Y:S01]  /*2f80*/  R2UR UR16, R0 ;  /* 0x00000000001072ca */ /* 0x002fe200000e0000 */
[----:B------:R-:W-:-:S14]  /*2f90*/  UMOV UR19, 0x4400490 ;  /* 0x0440049000137882 */ /* 0x000fdc0000000000 */
.L_x_57:
[----:B------:R-:W-:Y:S02]  /*2fa0*/  LEA R0, R10, UR5, 0x3 ;  /* 0x000000050a007c11 */ /* 0x000fe4000f8e18ff */
[----:B------:R-:W-:Y:S02]  /*2fb0*/  SHF.L.U32 R2, R9, 0x1f, RZ ;  /* 0x0000001f09027819 */ /* 0x000fe400000006ff */
[----:B------:R-:W-:Y:S01]  /*2fc0*/  PLOP3.LUT P0, PT, PT, PT, UP3, 0x80, 0x8 ;  /* 0x000000000008781c */ /* 0x000fe20003f0f038 */
[----:B------:R-:W-:Y:S01]  /*2fd0*/  VIADD R3, R0, 0x80 ;  /* 0x0000008000037836 */ /* 0x000fe20000000000 */
[----:B-1----:R-:W1:Y:S02]  /*2fe0*/  SYNCS.PHASECHK.TRANS64.TRYWAIT P1, [R0+URZ+0x70], R2 ;  /* 0x00007002000075a7 */ /* 0x002e6400080211ff */
[----:B-1-3--:R-:W-:Y:S09]  /*2ff0*/  @!P1 BRA `(.L_x_51) ;  /* 0x0000006000d09947 */ /* 0x00aff20003800000 */
.L_x_140:
[----:B------:R-:W-:Y:S01]  /*3000*/  LEA R4, R10, UR5, 0x4 ;  /* 0x000000050a047c11 */ /* 0x000fe2000f8e20ff */
[----:B------:R-:W-:Y:S01]  /*3010*/  @UP3 ULEA UR7, UR14, UR5, 0x3 ;  /* 0x000000050e073291 */ /* 0x000fe2000f8e18ff */
[----:B------:R-:W-:Y:S01]  /*3020*/  PLOP3.LUT P2, PT, PT, PT, PT, 0x80, 0x8 ;  /* 0x000000000008781c */ /* 0x000fe20003f4f070 */
[----:B------:R-:W-:Y:S01]  /*3030*/  ULEA UR6, UR15, UR5, 0x3 ;  /* 0x000000050f067291 */ /* 0x000fe2000f8e18ff */
[----:B------:R-:W-:Y:S01]  /*3040*/  PRMT R3, RZ, 0x654, R3 ;  /* 0x00000654ff037816 */ /* 0x000fe20000000003 */
[----:B------:R-:W-:Y:S01]  /*3050*/  ULEA.HI UR11, UR15, UR15, URZ, 0x1 ;  /* 0x0000000f0f0b7291 */ /* 0x000fe2000f8f08ff */
[----:B------:R-:W2:Y:S01]  /*3060*/  LDS.128 R4, [R4+0x100] ;  /* 0x0001000004047984 */ /* 0x000ea20000000c00 */
[----:B-1----:R-:W-:Y:S02]  /*3070*/  @P0 SHF.L.U32 R2, R8, 0x1f, RZ ;  /* 0x0000001f08020819 */ /* 0x002fe400000006ff */
[----:B------:R-:W-:Y:S01]  /*3080*/  SHF.L.U32 R0, R11, 0x1f, RZ ;  /* 0x0000001f0b007819 */ /* 0x000fe200000006ff */
[----:B------:R-:W-:Y:S01]  /*3090*/  @!PT LDS RZ, [RZ] ;  /* 0x00000000fffff984 */ /* 0x000fe20000000800 */
[----:B------:R-:W-:Y:S01]  /*30a0*/  @!PT LDS RZ, [RZ] ;  /* 0x00000000fffff984 */ /* 0x000fe20000000800 */
[----:B------:R-:W-:Y:S01]  /*30b0*/  @!PT LDS RZ, [RZ] ;  /* 0x00000000fffff984 */ /* 0x000fe20000000800 */
[----:B------:R-:W-:Y:S01]  /*30c0*/  @!PT LDS RZ, [RZ] ;  /* 0x00000000fffff984 */ /* 0x000fe20000000800 */
[----:B------:R1:W-:Y:S06]  /*30d0*/  MEMBAR.ALL.CTA ;  /* 0x0000000000007992 */ /* 0x0003ec0000008000 */
[----:B-1----:R-:W1:Y:S02]  /*30e0*/  FENCE.VIEW.ASYNC.S ;  /* 0x00000000000073c6 */ /* 0x002e640000000000 */
[----:B-1----:R1:W-:Y:S01]  /*30f0*/  SYNCS.ARRIVE.TRANS64.RED.A1T0 RZ, [R3+URZ], RZ ;  /* 0x000000ff03ff79a7 */ /* 0x0023e200081004ff */
[----:B------:R1:W3:Y:S01]  /*3100*/  @P0 SYNCS.PHASECHK.TRANS64.TRYWAIT P2, [UR7], R2 ;  /* 0x00000002ff0005a7 */ /* 0x0002e20008041107 */
[----:B------:R-:W-:-:S02]  /*3110*/  USHF.L.U32 UR7, UR11, 0x7, URZ ;  /* 0x000000070b077899 */ /* 0x000fc400080006ff */
[----:B------:R-:W-:Y:S01]  /*3120*/  ULOP3.LUT UR11, UR11, 0xffe, URZ, 0xc0, !UPT ;  /* 0x00000ffe0b0b7892 */ /* 0x000fe2000f8ec0ff */
[----:B--2---:R-:W-:Y:S01]  /*3130*/  LOP3.LUT P1, RZ, R6, 0x1, RZ, 0xc0, !PT ;  /* 0x0000000106ff7812 */ /* 0x004fe2000782c0ff */
[----:B------:R-:W-:Y:S02]  /*3140*/  ULOP3.LUT UR7, UR7, 0xffffff00, URZ, 0xc0, !UPT ;  /* 0xffffff0007077892 */ /* 0x000fe4000f8ec0ff */
[----:B------:R-:W-:Y:S02]  /*3150*/  UIADD3 UR11, UPT, UPT, -UR11, UR15, URZ ;  /* 0x0000000f0b0b7290 */ /* 0x000fe4000fffe1ff */
[----:B------:R-:W-:-:S04]  /*3160*/  UIADD3 UR7, UPT, UPT, UR16, UR7, URZ ;  /* 0x0000000710077290 */ /* 0x000fc8000fffe0ff */
[----:B------:R-:W-:Y:S01]  /*3170*/  ULEA UR7, UR11, UR7, 0x14 ;  /* 0x000000070b077291 */ /* 0x000fe2000f8ea0ff */
[----:B------:R-:W2:Y:S02]  /*3180*/  SYNCS.PHASECHK.TRANS64.TRYWAIT P0, [UR6+0xb0], R0 ;  /* 0x0000b000ff0075a7 */ /* 0x000ea40008001106 */
[----:B-123--:R-:W-:Y:S09]  /*3190*/  @!P0 BRA `(.L_x_52) ;  /* 0x00000060007c8947 */ /* 0x00eff20003800000 */
.L_x_142:
[----:B------:R-:W-:Y:S01]  /*31a0*/  IADD3 R10, PT, PT, R10, 0x1, RZ ;  /* 0x000000010a0a7810 */ /* 0x000fe20007ffe0ff */
[----:B------:R-:W-:Y:S06]  /*31b0*/  BRA.U !UP3, `(.L_x_53) ;  /* 0x000000050b107547 */ /* 0x000fec000b800000 */
[----:B------:R-:W-:Y:S01]  /*31c0*/  UPLOP3.LUT UP4, UPT, UPT, UPT, UPT, 0x40, 0x4 ;  /* 0x000000000004789c */ /* 0x000fe20003f8e870 */
[----:B------:R-:W-:Y:S01]  /*31d0*/  UMOV UR13, UR8 ;  /* 0x00000008000d7c82 */ /* 0x000fe20008000000 */
[----:B------:R-:W-:Y:S01]  /*31e0*/  UMOV UR12, UR4 ;  /* 0x00000004000c7c82 */ /* 0x000fe20008000000 */
[----:B------:R-:W-:-:S08]  /*31f0*/  UMOV UR17, UR14 ;  /* 0x0000000e00117c82 */ /* 0x000fd00008000000 */
.L_x_56:
[----:B------:R-:W-:Y:S02]  /*3200*/  UIADD3 UR13, UPT, UPT, UR13, 0x1, URZ ;  /* 0x000000010d0d7890 */ /* 0x000fe4000fffe0ff */
[----:B--2---:R-:W-:Y:S02]  /*3210*/  ULEA UR11, UR17, UR5, 0x3 ;  /* 0x00000005110b7291 */ /* 0x004fe4000f8e18ff */
[----:B------:R-:W-:Y:S01]  /*3220*/  UISETP.NE.AND UP0, UPT, UR13, URZ, UPT ;  /* 0x000000ff0d00728c */ /* 0x000fe2000bf05270 */
[----:B---3--:R-:W-:Y:S10]  /*3230*/  @P2 BRA `(.L_x_54) ;  /* 0x00000000000c2947 */ /* 0x008ff40003800000 */
[----:B-1----:R-:W-:Y:S04]  /*3240*/  SHF.L.U32 R2, R8, 0x1f, RZ ;  /* 0x0000001f08027819 */ /* 0x002fe800000006ff */
[----:B------:R-:W1:Y:S02]  /*3250*/  SYNCS.PHASECHK.TRANS64.TRYWAIT P0, [UR11], R2 ;  /* 0x00000002ff0075a7 */ /* 0x000e64000800110b */
[----:B-1----:R-:W-:Y:S05]  /*3260*/  @!P0 BRA `(.L_x_55) ;  /* 0x0000006000608947 */ /* 0x002fea0003800000 */
.L_x_54:
[----:B------:R-:W-:Y:S01]  /*3270*/  UISETP.NE.AND UP1, UPT, UR12, 0x1, UPT ;  /* 0x000000010c00788c */ /* 0x000fe2000bf25270 */
[----:B------:R-:W-:Y:S01]  /*3280*/  PLOP3.LUT P2, PT, PT, PT, PT, 0x80, 0x8 ;  /* 0x000000000008781c */ /* 0x000fe20003f4f070 */
[----:B------:R-:W-:Y:S02]  /*3290*/  UIADD3 UR14, UPT, UPT, UR17, 0x1, URZ ;  /* 0x00000001110e7890 */ /* 0x000fe4000fffe0ff */
[----:B------:R-:W-:Y:S02]  /*32a0*/  ULEA UR64, UR17, UR10, 0xc ;  /* 0x0000000a11407291 */ /* 0x000fe4000f8e60ff */
[----:B------:R-:W-:Y:S01]  /*32b0*/  UISETP.NE.AND UP2, UPT, UR14, 0x2, UPT ;  /* 0x000000020e00788c */ /* 0x000fe2000bf45270 */
[----:B------:R-:W-:Y:S01]  /*32c0*/  PLOP3.LUT P0, PT, PT, PT, UP1, 0x80, 0x8 ;  /* 0x000000000008781c */ /* 0x000fe20003f0f018 */
[----:B------:R-:W-:Y:S02]  /*32d0*/  ULEA UR62, UR17, UR9, 0xa ;  /* 0x00000009113e7291 */ /* 0x000fe4000f8e50ff */
[----:B------:R-:W-:Y:S02]  /*32e0*/  USEL UR35, URZ, 0x1, UP2 ;  /* 0x00000001ff237887 */ /* 0x000fe40009000000 */
[----:B------:R-:W-:Y:S02]  /*32f0*/  USEL UR14, UR14, URZ, UP2 ;  /* 0x000000ff0e0e7287 */ /* 0x000fe40009000000 */
[----:B------:R-:W-:Y:S02]  /*3300*/  UIADD3 UR60, UPT, UPT, UR64, 0x2, URZ ;  /* 0x00000002403c7890 */ /* 0x000fe4000fffe0ff */
[----:B------:R-:W-:Y:S01]  /*3310*/  @UP1 ULEA UR34, UR14, UR5, 0x3 ;  /* 0x000000050e221291 */ /* 0x000fe2000f8e18ff */
[----:B------:R-:W-:Y:S01]  /*3320*/  LOP3.LUT R8, R8, UR35, RZ, 0x3c, !PT ;  /* 0x0000002308087c12 */ /* 0x000fe2000f8e3cff */
[----:B------:R-:W-:Y:S02]  /*3330*/  UIADD3 UR58, UPT, UPT, UR62, 0x2, URZ ;  /* 0x000000023e3a7890 */ /* 0x000fe4000fffe0ff */
[----:B------:R-:W-:Y:S01]  /*3340*/  UIADD3 UR56, UPT, UPT, UR64, 0x4, URZ ;  /* 0x0000000440387890 */ /* 0x000fe2000fffe0ff */
[----:B-1----:R-:W-:Y:S01]  /*3350*/  @P0 SHF.L.U32 R0, R8, 0x1f, RZ ;  /* 0x0000001f08000819 */ /* 0x002fe200000006ff */
[----:B------:R-:W-:Y:S02]  /*3360*/  UIADD3 UR54, UPT, UPT, UR62, 0x4, URZ ;  /* 0x000000043e367890 */ /* 0x000fe4000fffe0ff */
[----:B------:R-:W-:Y:S01]  /*3370*/  UIADD3 UR52, UPT, UPT, UR64, 0x6, URZ ;  /* 0x0000000640347890 */ /* 0x000fe2000fffe0ff */
[----:B------:R2:W3:Y:S01]  /*3380*/  @P0 SYNCS.PHASECHK.TRANS64.TRYWAIT P2, [UR34], R0 ;  /* 0x00000000ff0005a7 */ /* 0x0004e20008041122 */
[----:B------:R-:W-:Y:S02]  /*3390*/  UIADD3 UR50, UPT, UPT, UR62, 0x6, URZ ;  /* 0x000000063e327890 */ /* 0x000fe4000fffe0ff */
        /* <DEDUP_REMOVED lines=9> */
[----:B------:R-:W-:Y:S01]  /*3430*/  UIADD3 UR12, UPT, UPT, UR12, -0x1, URZ ;  /* 0xffffffff0c0c7890 */ /* 0x000fe2000fffe0ff */
[----:B------:R-:W-:Y:S01]  /*3440*/  UMOV UR65, 0x40004040 ;  /* 0x4000404000417882 */ /* 0x000fe20000000000 */
[----:B------:R-:W-:Y:S01]  /*3450*/  UMOV UR63, 0x40004040 ;  /* 0x40004040003f7882 */ /* 0x000fe20000000000 */
[----:B------:R-:W-:Y:S01]  /*3460*/  UMOV UR61, 0x40004040 ;  /* 0x40004040003d7882 */ /* 0x000fe20000000000 */
[----:B------:R2:W-:Y:S01]  /*3470*/  UTCHMMA gdesc[UR62], gdesc[UR64], tmem[UR7], tmem[UR32], idesc[UR33], UP4 ;  /* 0x00ff20403e0075ea */ /* 0x0005e2000a000007 */
[----:B------:R-:W-:Y:S01]  /*3480*/  UPLOP3.LUT UP4, UPT, UPT, UPT, UPT, 0x80, 0x8 ;  /* 0x000000000008789c */ /* 0x000fe20003f8f070 */
[----:B------:R-:W-:Y:S01]  /*3490*/  UMOV UR59, 0x40004040 ;  /* 0x40004040003b7882 */ /* 0x000fe20000000000 */
[----:B------:R-:W-:Y:S01]  /*34a0*/  UMOV UR57, 0x40004040 ;  /* 0x4000404000397882 */ /* 0x000fe20000000000 */
[----:B------:R2:W-:Y:S01]  /*34b0*/  UTCHMMA gdesc[UR58], gdesc[UR60], tmem[UR7], tmem[UR30], idesc[UR31], UPT ;  /* 0x00ff1e3c3a0075ea */ /* 0x0005e2000b800007 */
        /* <DEDUP_REMOVED lines=14> */
[----:B------:R-:W-:Y:S01]  /*35a0*/  UMOV UR35, 0x40004040 ;  /* 0x4000404000237882 */ /* 0x000fe20000000000 */
[----:B------:R2:W-:Y:S01]  /*35b0*/  UTCHMMA gdesc[UR38], gdesc[UR40], tmem[UR7], tmem[UR20], idesc[UR21], UPT ;  /* 0x00ff1428260075ea */ /* 0x0005e2000b800007 */
[----:B------:R2:W-:Y:S01]  /*35c0*/  UTCHMMA gdesc[UR34], gdesc[UR36], tmem[UR7], tmem[UR18], idesc[UR19], UPT ;  /* 0x00ff1224220075ea */ /* 0x0005e2000b800007 */
[----:B------:R2:W-:Y:S01]  /*35d0*/  UTCBAR [UR11], URZ ;  /* 0x000000ff0b0073e9 */ /* 0x0005e200080000ff */
[----:B------:R-:W-:Y:S01]  /*35e0*/  UMOV UR17, UR14 ;  /* 0x0000000e00117c82 */ /* 0x000fe20008000000 */
[----:B------:R-:W-:Y:S05]  /*35f0*/  BRA.U UP0, `(.L_x_56) ;  /* 0xfffffffd00007547 */ /* 0x000fea000b83ffff */
.L_x_53:
[----:B------:R-:W-:Y:S01]  /*3600*/  UIADD3 UR15, UPT, UPT, UR15, 0x1, URZ ;  /* 0x000000010f0f7890 */ /* 0x000fe2000fffe0ff */
[C---:B------:R-:W-:Y:S01]  /*3610*/  ISETP.NE.AND P0, PT, R10.reuse, 0x2, PT ;  /* 0x000000020a00780c */ /* 0x040fe20003f05270 */
[----:B--2---:R-:W-:Y:S02]  /*3620*/  UIADD3 UR7, UPT, UPT, UR6, 0x90, URZ ;  /* 0x0000009006077890 */ /* 0x004fe4000fffe0ff */
[----:B------:R-:W-:Y:S01]  /*3630*/  UISETP.NE.AND UP0, UPT, UR15, 0x4, UPT ;  /* 0x000000040f00788c */ /* 0x000fe2000bf05270 */
[----:B-1----:R-:W-:Y:S02]  /*3640*/  SEL R0, RZ, 0x1, P0 ;  /* 0x00000001ff007807 */ /* 0x002fe40000000000 */
[----:B------:R-:W-:Y:S01]  /*3650*/  SEL R10, R10, RZ, P0 ;  /* 0x000000ff0a0a7207 */ /* 0x000fe20000000000 */
[----:B------:R-:W-:Y:S01]  /*3660*/  USEL UR6, URZ, 0x1, UP0 ;  /* 0x00000001ff067887 */ /* 0x000fe20008000000 */
[----:B------:R-:W-:Y:S01]  /*3670*/  LOP3.LUT R9, R9, R0, RZ, 0x3c, !PT ;  /* 0x0000000009097212 */ /* 0x000fe200078e3cff */
[----:B------:R-:W-:Y:S01]  /*3680*/  USEL UR15, UR15, URZ, UP0 ;  /* 0x000000ff0f0f7287 */ /* 0x000fe20008000000 */
[----:B------:R1:W-:Y:S03]  /*3690*/  UTCBAR [UR7], URZ ;  /* 0x000000ff070073e9 */ /* 0x0003e600080000ff */
[----:B------:R-:W-:Y:S01]  /*36a0*/  LOP3.LUT R11, R11, UR6, RZ, 0x3c, !PT ;  /* 0x000000060b0b7c12 */ /* 0x000fe2000f8e3cff */
[----:B------:R-:W-:Y:S07]  /*36b0*/  @P1 BRA `(.L_x_57) ;  /* 0xfffffff800381947 */ /* 0x000fee000383ffff */
[----:B------:R-:W2:Y:S01]  /*36c0*/  S2UR UR4, SR_CgaCtaId ;  /* 0x00000000000479c3 */ /* 0x000ea20000008800 */
[----:B------:R-:W-:Y:S01]  /*36d0*/  ELECT P0, URZ, PT ;  /* 0x0000000000ff782f */ /* 0x000fe20003800000 */
[----:B------:R-:W-:Y:S01]  /*36e0*/  IMAD.MOV.U32 R0, RZ, RZ, 0x1 ;  /* 0x00000001ff007424 */ /* 0x000fe200078e00ff */
[----:B------:R-:W-:Y:S01]  /*36f0*/  UIADD3 UR5, UPT, UPT, UR5, 0xb0, URZ ;  /* 0x000000b005057890 */ /* 0x000fe2000fffe0ff */
[----:B------:R-:W-:Y:S01]  /*3700*/  SHF.L.U32 R2, R11, 0x1f, RZ ;  /* 0x0000001f0b027819 */ /* 0x000fe200000006ff */
[----:B------:R-:W-:-:S03]  /*3710*/  UMOV UR6, 0x40 ;  /* 0x0000004000067882 */ /* 0x000fc60000000000 */
[----:B------:R-:W-:Y:S01]  /*3720*/  UVIRTCOUNT.DEALLOC.SMPOOL 0x80 ;  /* 0x000000800000784c */ /* 0x000fe20000000000 */
[----:B--2---:R-:W-:Y:S02]  /*3730*/  ULEA UR4, UR4, UR6, 0x18 ;  /* 0x0000000604047291 */ /* 0x004fe4000f8ec0ff */
[----:B------:R-:W-:-:S07]  /*3740*/  ULEA UR6, UR15, UR5, 0x3 ;  /* 0x000000050f067291 */ /* 0x000fce000f8e18ff */
[----:B------:R2:W-:Y:S02]  /*3750*/  @P0 STS.U8 [UR4+0x1c], R0 ;  /* 0x00001c00ff000988 */ /* 0x0005e40008000004 */
[----:B------:R-:W4:Y:S02]  /*3760*/  SYNCS.PHASECHK.TRANS64.TRYWAIT P0, [UR6], R2 ;  /* 0x00000002ff0075a7 */ /* 0x000f240008001106 */
[----:B--2-4-:R-:W-:Y:S05]  /*3770*/  @!P0 BRA `(.L_x_58) ;  /* 0x0000005c00348947 */ /* 0x014fea0003800000 */
.L_x_145:
[----:B-1----:R-:W-:-:S04]  /*3780*/  UIADD3 UR7, UPT, UPT, UR15, 0x1, URZ ;  /* 0x000000010f077890 */ /* 0x002fc8000fffe0ff */
[----:B------:R-:W-:-:S04]  /*3790*/  UISETP.NE.AND UP0, UPT, UR7, 0x4, UPT ;  /* 0x000000040700788c */ /* 0x000fc8000bf05270 */
[----:B------:R-:W-:Y:S02]  /*37a0*/  USEL UR8, URZ, 0x1, UP0 ;  /* 0x00000001ff087887 */ /* 0x000fe40008000000 */
[----:B------:R-:W-:-:S04]  /*37b0*/  USEL UR7, UR7, URZ, UP0 ;  /* 0x000000ff07077287 */ /* 0x000fc80008000000 */
[----:B------:R-:W-:Y:S01]  /*37c0*/  ULEA UR6, UR7, UR5, 0x3 ;  /* 0x0000000507067291 */ /* 0x000fe2000f8e18ff */
[----:B--2---:R-:W-:-:S04]  /*37d0*/  LOP3.LUT R2, R11, UR8, RZ, 0x3c, !PT ;  /* 0x000000080b027c12 */ /* 0x004fc8000f8e3cff */
[----:B------:R-:W-:-:S04]  /*37e0*/  SHF.L.U32 R3, R2, 0x1f, RZ ;  /* 0x0000001f02037819 */ /* 0x000fc800000006ff */
[----:B------:R-:W1:Y:S02]  /*37f0*/  SYNCS.PHASECHK.TRANS64.TRYWAIT P0, [UR6], R3 ;  /* 0x00000003ff0075a7 */ /* 0x000e640008001106 */
[----:B-1----:R-:W-:Y:S05]  /*3800*/  @!P0 BRA `(.L_x_59) ;  /* 0x0000005c00288947 */ /* 0x002fea0003800000 */
.L_x_147:
[----:B------:R-:W-:-:S04]  /*3810*/  UIADD3 UR7, UPT, UPT, UR7, 0x1, URZ ;  /* 0x0000000107077890 */ /* 0x000fc8000fffe0ff */
[----:B------:R-:W-:-:S04]  /*3820*/  UISETP.NE.AND UP0, UPT, UR7, 0x4, UPT ;  /* 0x000000040700788c */ /* 0x000fc8000bf05270 */
[----:B------:R-:W-:Y:S02]  /*3830*/  USEL UR8, URZ, 0x1, UP0 ;  /* 0x00000001ff087887 */ /* 0x000fe40008000000 */
[----:B------:R-:W-:-:S04]  /*3840*/  USEL UR7, UR7, URZ, UP0 ;  /* 0x000000ff07077287 */ /* 0x000fc80008000000 */
[----:B------:R-:W-:Y:S01]  /*3850*/  ULEA UR6, UR7, UR5, 0x3 ;  /* 0x0000000507067291 */ /* 0x000fe2000f8e18ff */
[----:B------:R-:W-:-:S04]  /*3860*/  LOP3.LUT R2, R2, UR8, RZ, 0x3c, !PT ;  /* 0x0000000802027c12 */ /* 0x000fc8000f8e3cff */
[----:B-1----:R-:W-:-:S04]  /*3870*/  SHF.L.U32 R3, R2, 0x1f, RZ ;  /* 0x0000001f02037819 */ /* 0x002fc800000006ff */
[----:B------:R-:W1:Y:S02]  /*3880*/  SYNCS.PHASECHK.TRANS64.TRYWAIT P0, [UR6], R3 ;  /* 0x00000003ff0075a7 */ /* 0x000e640008001106 */
[----:B-1----:R-:W-:Y:S05]  /*3890*/  @!P0 BRA `(.L_x_60) ;  /* 0x0000005c001c8947 */ /* 0x002fea0003800000 */
.L_x_149:
[----:B------:R-:W-:-:S04]  /*38a0*/  UIADD3 UR7, UPT, UPT, UR7, 0x1, URZ ;  /* 0x0000000107077890 */ /* 0x000fc8000fffe0ff */
[----:B------:R-:W-:-:S04]  /*38b0*/  UISETP.NE.AND UP0, UPT, UR7, 0x4, UPT ;  /* 0x000000040700788c */ /* 0x000fc8000bf05270 */
[----:B------:R-:W-:Y:S02]  /*38c0*/  USEL UR6, URZ, 0x1, UP0 ;  /* 0x00000001ff067887 */ /* 0x000fe40008000000 */
[----:B------:R-:W-:-:S04]  /*38d0*/  USEL UR7, UR7, URZ, UP0 ;  /* 0x000000ff07077287 */ /* 0x000fc80008000000 */
[----:B------:R-:W-:Y:S01]  /*38e0*/  ULEA UR7, UR7, UR5, 0x3 ;  /* 0x0000000507077291 */ /* 0x000fe2000f8e18ff */
[----:B------:R-:W-:-:S04]  /*38f0*/  LOP3.LUT R2, R2, UR6, RZ, 0x3c, !PT ;  /* 0x0000000602027c12 */ /* 0x000fc8000f8e3cff */
[----:B------:R-:W-:-:S04]  /*3900*/  SHF.L.U32 R2, R2, 0x1f, RZ ;  /* 0x0000001f02027819 */ /* 0x000fc800000006ff */
[----:B------:R-:W2:Y:S02]  /*3910*/  SYNCS.PHASECHK.TRANS64.TRYWAIT P0, [UR7], R2 ;  /* 0x00000002ff0075a7 */ /* 0x000ea40008001107 */
[----:B--2---:R-:W-:Y:S05]  /*3920*/  @!P0 BRA `(.L_x_61) ;  /* 0x0000005c00108947 */ /* 0x004fea0003800000 */
.L_x_151:
[----:B------:R-:W-:Y:S01]  /*3930*/  NOP ;  /* 0x0000000000007918 */ /* 0x000fe20000000000 */
[----:B-1----:R-:W1:Y:S01]  /*3940*/  LDS R0, [UR4+0x14] ;  /* 0x00001404ff007984 */ /* 0x002e620008000800 */
[----:B------:R-:W-:Y:S01]  /*3950*/  ULOP3.LUT UR6, UR16, 0xffff, URZ, 0xc0, !UPT ;  /* 0x0000ffff10067892 */ /* 0x000fe2000f8ec0ff */
[----:B------:R-:W-:Y:S01]  /*3960*/  UMOV UR8, 0xffff ;  /* 0x0000ffff00087882 */ /* 0x000fe20000000000 */
[----:B------:R-:W-:Y:S02]  /*3970*/  UMOV UR5, 0x1 ;  /* 0x0000000100057882 */ /* 0x000fe40000000000 */
[----:B------:R-:W-:-:S04]  /*3980*/  USHF.R.U32.HI UR6, URZ, 0x5, UR6 ;  /* 0x00000005ff067899 */ /* 0x000fc80008011606 */
[----:B------:R-:W-:Y:S02]  /*3990*/  USHF.L.U32 UR8, UR8, UR6, URZ ;  /* 0x0000000608087299 */ /* 0x000fe400080006ff */
[----:B------:R-:W-:-:S04]  /*39a0*/  USHF.L.U32 UR5, UR5, UR6, URZ ;  /* 0x0000000605057299 */ /* 0x000fc800080006ff */
[----:B-1----:R-:W-:-:S04]  /*39b0*/  LOP3.LUT R0, R0, UR8, RZ, 0xc0, !PT ;  /* 0x0000000800007c12 */ /* 0x002fc8000f8ec0ff */
[----:B------:R-:W-:-:S13]  /*39c0*/  ISETP.NE.AND P0, PT, R0, UR8, PT ;  /* 0x0000000800007c0c */ /* 0x000fda000bf05270 */
[----:B------:R-:W-:Y:S05]  /*39d0*/  @P0 BRA `(.L_x_62) ;  /* 0x0000000000580947 */ /* 0x000fea0003800000 */
[----:B------:R-:W1:Y:S02]  /*39e0*/  LDS R0, [UR4+0x18] ;  /* 0x00001804ff007984 */ /* 0x000e640008000800 */
[----:B-1----:R-:W-:-:S04]  /*39f0*/  LOP3.LUT R0, R0, UR5, RZ, 0xc0, !PT ;  /* 0x0000000500007c12 */ /* 0x002fc8000f8ec0ff */
[----:B------:R-:W-:-:S13]  /*3a00*/  ISETP.NE.AND P0, PT, R0, UR5, PT ;  /* 0x0000000500007c0c */ /* 0x000fda000bf05270 */
[----:B------:R-:W-:Y:S05]  /*3a10*/  @P0 BRA `(.L_x_63) ;  /* 0x00000000003c0947 */ /* 0x000fea0003800000 */
[----:B------:R-:W1:Y:S01]  /*3a20*/  S2R R2, SR_LANEID ;  /* 0x0000000000027919 */ /* 0x000e620000000000 */
[----:B------:R-:W-:Y:S01]  /*3a30*/  ULOP3.LUT UR8, URZ, UR8, URZ, 0x33, !UPT ;  /* 0x00000008ff087292 */ /* 0x000fe2000f8e33ff */
[----:B------:R-:W-:Y:S02]  /*3a40*/  VOTEU.ANY UR7, UPT, PT ;  /* 0x0000000000077886 */ /* 0x000fe400038e0100 */
[----:B------:R-:W-:-:S03]  /*3a50*/  UFLO.U32 UR7, UR7 ;  /* 0x00000007000772bd */ /* 0x000fc600080e0000 */
[----:B------:R-:W-:-:S04]  /*3a60*/  IMAD.U32 R0, RZ, RZ, UR8 ;  /* 0x00000008ff007e24 */ /* 0x000fc8000f8e00ff */
[----:B------:R2:W4:Y:S02]  /*3a70*/  REDUX UR6, R0 ;  /* 0x00000000000673c4 */ /* 0x0005240000000000 */
[----:B------:R1:W-:Y:S02]  /*3a80*/  UTCATOMSWS.AND URZ, UR8 ;  /* 0x0000000800ff79e3 */ /* 0x0003e40008000000 */
[----:B-1----:R-:W-:Y:S02]  /*3a90*/  ISETP.EQ.U32.AND P0, PT, R2, UR7, PT ;  /* 0x0000000702007c0c */ /* 0x002fe4000bf02070 */
[----:B--2---:R-:W-:Y:S02]  /*3aa0*/  LOP3.LUT R0, RZ, UR5, RZ, 0x33, !PT ;  /* 0x00000005ff007c12 */ /* 0x004fe4000f8e33ff */
[----:B----4-:R-:W-:Y:S02]  /*3ab0*/  MOV R2, UR6 ;  /* 0x0000000600027c02 */ /* 0x010fe40008000f00 */
[----:B------:R-:W1:Y:S07]  /*3ac0*/  REDUX UR5, R0 ;  /* 0x00000000000573c4 */ /* 0x000e6e0000000000 */
[----:B------:R2:W-:Y:S01]  /*3ad0*/  @P0 ATOMS.AND RZ, [UR4+0x14], R2 ;  /* 0x00001402ffff098c */ /* 0x0005e2000a800004 */
[----:B-1----:R-:W-:-:S05]  /*3ae0*/  IMAD.U32 R0, RZ, RZ, UR5 ;  /* 0x00000005ff007e24 */ /* 0x002fca000f8e00ff */
[----:B------:R2:W-:Y:S01]  /*3af0*/  @P0 ATOMS.AND RZ, [UR4+0x18], R0 ;  /* 0x00001800ffff098c */ /* 0x0005e2000a800004 */
[----:B------:R-:W-:Y:S05]  /*3b00*/  BRA `(.L_x_64) ;  /* 0x0000000000147947 */ /* 0x000fea0003800000 */
.L_x_63:
[----:B------:R-:W-:Y:S02]  /*3b10*/  MOV R2, 0x3b30 ;  /* 0x00003b3000027802 */ /* 0x000fe40000000f00 */
[----:B---3-5:R-:W-:Y:S05]  /*3b20*/  CALL.REL.NOINC `($__internal_0_$__cuda_sm10x_tcgen05_guardrail_trap_col_being_dealloced_not_returned_by_alloc) ;  /* 0x0000005c00f87944 */ /* 0x028fea0003c00000 */
[----:B------:R-:W-:Y:S05]  /*3b30*/  BRA `(.L_x_64) ;  /* 0x0000000000087947 */ /* 0x000fea0003800000 */
.L_x_62:
[----:B------:R-:W-:Y:S02]  /*3b40*/  MOV R2, 0x3b60 ;  /* 0x00003b6000027802 */ /* 0x000fe40000000f00 */
[----:B---3-5:R-:W-:Y:S05]  /*3b50*/  CALL.REL.NOINC `($__internal_2_$__cuda_sm10x_tcgen05_guardrail_trap_unallocated_columns_being_dealloced) ;  /* 0x0000006000047944 */ /* 0x028fea0003c00000 */
.L_x_64:
[----:B------:R-:W-:Y:S01]  /*3b60*/  NOP ;  /* 0x0000000000007918 */ /* 0x000fe20000000000 */
[----:B------:R-:W-:Y:S05]  /*3b70*/  EXIT ;  /* 0x000000000000794d */ /* 0x000fea0003800000 */
.L_x_46:
[----:B------:R-:W-:-:S09]  /*3b80*/  UISETP.NE.OR UP2, UPT, UR8, 0x3, !UP2 ;  /* 0x000000030800788c */ /* 0x000fd2000d745670 */
[----:B------:R-:W-:Y:S05]  /*3b90*/  BRA.U UP2, `(.L_x_65) ;  /* 0x0000001102087547 */ /* 0x000fea000b800000 */
[----:B------:R-:W1:Y:S01]  /*3ba0*/  LDC R0, c[0x0][0xb30] ;  /* 0x0002cc00ff007b82 */ /* 0x000e620000000800 */
[----:B------:R-:W2:Y:S01]  /*3bb0*/  LDCU.64 UR8, c[0x0][0x888] ;  /* 0x00011100ff0877ac */ /* 0x000ea20008000a00 */
[----:B------:R-:W-:Y:S02]  /*3bc0*/  HFMA2 R27, -RZ, RZ, 0, 0 ;  /* 0x00000000ff1b7431 */ /* 0x000fe400000001ff */
[----:B------:R-:W-:Y:S01]  /*3bd0*/  IMAD.MOV.U32 R29, RZ, RZ, 0x1 ;  /* 0x00000001ff1d7424 */ /* 0x000fe200078e00ff */
[----:B------:R-:W-:Y:S01]  /*3be0*/  MOV R25, 0x2000 ;  /* 0x0000200000197802 */ /* 0x000fe20000000f00 */
[----:B------:R-:W4:Y:S01]  /*3bf0*/  LDCU.64 UR4, c[0x0][0x890] ;  /* 0x00011200ff0477ac */ /* 0x000f220008000a00 */
[----:B------:R-:W-:Y:S01]  /*3c00*/  IMAD.MOV.U32 R28, RZ, RZ, RZ ;  /* 0x000000ffff1c7224 */ /* 0x000fe200078e00ff */
[----:B------:R-:W3:Y:S01]  /*3c10*/  LDC R24, c[0x0][0x370] ;  /* 0x0000dc00ff187b82 */ /* 0x000ee20000000800 */
[----:B------:R-:W-:Y:S01]  /*3c20*/  UMOV UR7, 0x400 ;  /* 0x0000040000077882 */ /* 0x000fe20000000000 */
[----:B------:R-:W-:-:S02]  /*3c30*/  UPLOP3.LUT UP1, UPT, UPT, UPT, UPT, 0x40, 0x4 ;  /* 0x000000000004789c */ /* 0x000fc40003f2e870 */
[----:B------:R-:W-:-:S04]  /*3c40*/  ULEA UR7, UR37, UR7, 0x18 ;  /* 0x0000000725077291 */ /* 0x000fc8000f8ec0ff */
[----:B------:R-:W3:Y:S01]  /*3c50*/  LDC R3, c[0x0][0xb0c] ;  /* 0x0002c300ff037b82 */ /* 0x000ee20000000800 */
[----:B------:R-:W-:Y:S02]  /*3c60*/  UIADD3 UR13, UPT, UPT, UR7, 0x38, URZ ;  /* 0x00000038070d7890 */ /* 0x000fe4000fffe0ff */
[----:B--2---:R-:W-:Y:S02]  /*3c70*/  UISETP.NE.U32.AND UP2, UPT, UR8, URZ, UPT ;  /* 0x000000ff0800728c */ /* 0x004fe4000bf45070 */
[----:B------:R-:W-:Y:S02]  /*3c80*/  UIADD3 UR33, UPT, UPT, UR7, 0x20, URZ ;  /* 0x0000002007217890 */ /* 0x000fe4000fffe0ff */
[----:B----4-:R-:W-:Y:S01]  /*3c90*/  UISETP.NE.U32.AND UP3, UPT, UR4, URZ, UPT ;  /* 0x000000ff0400728c */ /* 0x010fe2000bf65070 */
[----:B------:R-:W2:Y:S01]  /*3ca0*/  LDC R18, c[0x0][0xb20] ;  /* 0x0002c800ff127b82 */ /* 0x000ea20000000800 */
[----:B-1----:R-:W-:Y:S01]  /*3cb0*/  ISETP.NE.AND P1, PT, R0, 0x1, PT ;  /* 0x000000010000780c */ /* 0x002fe20003f25270 */
[----:B------:R-:W-:-:S02]  /*3cc0*/  UISETP.NE.AND.EX UP2, UPT, UR9, URZ, UPT, UP2 ;  /* 0x000000ff0900728c */ /* 0x000fc4000bf45320 */
[----:B------:R-:W-:Y:S02]  /*3cd0*/  UIADD3 UR25, UPT, UPT, UR7, 0x28, URZ ;  /* 0x0000002807197890 */ /* 0x000fe4000fffe0ff */
[----:B------:R-:W-:Y:S02]  /*3ce0*/  UIADD3 UR17, UPT, UPT, UR7, 0x30, URZ ;  /* 0x0000003007117890 */ /* 0x000fe4000fffe0ff */
[----:B------:R-:W1:Y:S01]  /*3cf0*/  LDC.64 R30, c[0x0][0x348] ;  /* 0x0000d200ff1e7b82 */ /* 0x000e620000000a00 */
[----:B------:R-:W-:Y:S02]  /*3d00*/  UPRMT UR13, UR37, 0x654, UR13 ;  /* 0x00000654250d7896 */ /* 0x000fe4000800000d */
[----:B------:R-:W-:-:S05]  /*3d10*/  UISETP.NE.AND.EX UP3, UPT, UR5, URZ, UPT, UP3 ;  /* 0x000000ff0500728c */ /* 0x000fca000bf65330 */
[----:B------:R-:W4:Y:S08]  /*3d20*/  LDC.64 R16, c[0x0][0xb10] ;  /* 0x0002c400ff107b82 */ /* 0x000f300000000a00 */
[----:B------:R-:W1:Y:S08]  /*3d30*/  LDC.64 R6, c[0x0][0xb18] ;  /* 0x0002c600ff067b82 */ /* 0x000e700000000a00 */
[----:B------:R-:W1:Y:S08]  /*3d40*/  LDC.64 R4, c[0x0][0xb28] ;  /* 0x0002ca00ff047b82 */ /* 0x000e700000000a00 */
[----:B--23--:R-:W1:Y:S02]  /*3d50*/  LDC R19, c[0x0][0x374] ;  /* 0x0000dd00ff137b82 */ /* 0x00ce640000000800 */
.L_x_76:
[C---:B------:R-:W-:Y:S02]  /*3d60*/  LEA R0, R28.reuse, UR7, 0x3 ;  /* 0x000000071c007c11 */ /* 0x040fe4000f8e18ff */
[----:B------:R-:W-:Y:S02]  /*3d70*/  SHF.L.U32 R2, R27, 0x1f, RZ ;  /* 0x0000001f1b027819 */ /* 0x000fe400000006ff */
[----:B------:R-:W-:Y:S02]  /*3d80*/  LEA R20, R28, UR7, 0x4 ;  /* 0x000000071c147c11 */ /* 0x000fe4000f8e20ff */
[----:B--2---:R-:W2:Y:S02]  /*3d90*/  SYNCS.PHASECHK.TRANS64.TRYWAIT P0, [R0+URZ+0x70], R2 ;  /* 0x00007002000075a7 */ /* 0x004ea400080011ff */
[----:B--2---:R-:W-:Y:S05]  /*3da0*/  @!P0 BRA `(.L_x_66) ;  /* 0x0000005800088947 */ /* 0x004fea0003800000 */
.L_x_152:
[----:B------:R-:W-:Y:S01]  /*3db0*/  ISETP.GE.AND P0, PT, R40, 0x1, PT ;  /* 0x000000012800780c */ /* 0x000fe20003f06270 */
[----:B------:R-:W3:Y:S01]  /*3dc0*/  LDS.128 R20, [R20+0x100] ;  /* 0x0001000014147984 */ /* 0x000ee20000000c00 */
[----:B--2---:R-:W-:Y:S01]  /*3dd0*/  VIADD R0, R0, 0x80 ;  /* 0x0000008000007836 */ /* 0x004fe20000000000 */
[----:B------:R-:W-:Y:S01]  /*3de0*/  @!PT LDS RZ, [RZ] ;  /* 0x00000000fffff984 */ /* 0x000fe20000000800 */
[----:B------:R-:W-:Y:S01]  /*3df0*/  @!PT LDS RZ, [RZ] ;  /* 0x00000000fffff984 */ /* 0x000fe20000000800 */
[----:B------:R-:W-:Y:S01]  /*3e00*/  @!PT LDS RZ, [RZ] ;  /* 0x00000000fffff984 */ /* 0x000fe20000000800 */
[----:B------:R-:W-:Y:S01]  /*3e10*/  @!PT LDS RZ, [RZ] ;  /* 0x00000000fffff984 */ /* 0x000fe20000000800 */
[----:B------:R2:W-:Y:S06]  /*3e20*/  MEMBAR.ALL.CTA ;  /* 0x0000000000007992 */ /* 0x0005ec0000008000 */
[----:B--2---:R-:W2:Y:S01]  /*3e30*/  FENCE.VIEW.ASYNC.S ;  /* 0x00000000000073c6 */ /* 0x004ea20000000000 */
[----:B------:R-:W-:Y:S04]  /*3e40*/  PRMT R0, RZ, 0x654, R0 ;  /* 0x00000654ff007816 */ /* 0x000fe80000000000 */
[----:B--2---:R2:W-:Y:S01]  /*3e50*/  SYNCS.ARRIVE.TRANS64.RED.A1T0 RZ, [R0+URZ], RZ ;  /* 0x000000ff00ff79a7 */ /* 0x0045e200081004ff */
[----:B---3--:R-:W-:Y:S11]  /*3e60*/  LOP3.LUT P3, RZ, R22, 0x1, RZ, 0xc0, !PT ;  /* 0x0000000116ff7812 */ /* 0x008ff6000786c0ff */
[----:B------:R-:W-:Y:S02]  /*3e70*/  @!UPT UIADD3 URZ, UPT, UPT, URZ, URZ, URZ ;  /* 0x000000fffffff290 */ /* 0x000fe4000fffe0ff */
[----:B------:R-:W-:Y:S02]  /*3e80*/  @P3 MOV R11, R20 ;  /* 0x00000014000b3202 */ /* 0x000fe40000000f00 */
[----:B------:R-:W-:Y:S01]  /*3e90*/  @P3 LOP3.LUT R10, R21, 0xffff, RZ, 0xc0, !PT ;  /* 0x0000ffff150a3812 */ /* 0x000fe200078ec0ff */
[----:B--2---:R-:W-:Y:S06]  /*3ea0*/  @!P0 BRA `(.L_x_67) ;  /* 0x0000000000a48947 */ /* 0x004fec0003800000 */
[-C--:B-1----:R-:W-:Y:S01]  /*3eb0*/  IMAD.HI.U32 R0, R19, R7.reuse, RZ ;  /* 0x0000000713007227 */ /* 0x082fe200078e00ff */
[----:B------:R-:W-:Y:S02]  /*3ec0*/  ISETP.NE.AND P0, PT, R6, 0x1, PT ;  /* 0x000000010600780c */ /* 0x000fe40003f05270 */
[----:B------:R-:W-:Y:S01]  /*3ed0*/  ISETP.NE.AND P2, PT, R40, 0x1, PT ;  /* 0x000000012800780c */ /* 0x000fe20003f45270 */
[----:B----4-:R-:W-:Y:S01]  /*3ee0*/  IMAD.HI.U32 R9, R24, R16, RZ ;  /* 0x0000001018097227 */ /* 0x010fe200078e00ff */
[----:B------:R-:W-:Y:S02]  /*3ef0*/  SHF.R.U32.HI R0, RZ, R18, R0 ;  /* 0x00000012ff007219 */ /* 0x000fe40000011600 */
[----:B------:R-:W-:Y:S01]  /*3f00*/  ISETP.NE.AND P4, PT, R3, 0x1, PT ;  /* 0x000000010300780c */ /* 0x000fe20003f85270 */
[----:B------:R-:W-:Y:S01]  /*3f10*/  IMAD.HI.U32 R13, R10, R7, RZ ;  /* 0x000000070a0d7227 */ /* 0x000fe200078e00ff */
[----:B------:R-:W-:Y:S02]  /*3f20*/  SHF.R.U32.HI R9, RZ, R17, R9 ;  /* 0x00000011ff097219 */ /* 0x000fe40000011609 */
[----:B------:R-:W-:Y:S01]  /*3f30*/  SEL R0, R19, R0, !P0 ;  /* 0x0000000013007207 */ /* 0x000fe20004000000 */
[----:B------:R-:W-:Y:S01]  /*3f40*/  IMAD.HI.U32 R12, R11, R16, RZ ;  /* 0x000000100b0c7227 */ /* 0x000fe200078e00ff */
[----:B------:R-:W-:Y:S03]  /*3f50*/  SEL R9, R24, R9, !P4 ;  /* 0x0000000918097207 */ /* 0x000fe60006000000 */
[-C--:B------:R-:W-:Y:S01]  /*3f60*/  IMAD.HI.U32 R8, R0, R4.reuse, RZ ;  /* 0x0000000400087227 */ /* 0x080fe200078e00ff */
[----:B------:R-:W-:Y:S03]  /*3f70*/  SHF.R.U32.HI R12, RZ, R17, R12 ;  /* 0x00000011ff0c7219 */ /* 0x000fe6000001160c */
[----:B------:R-:W-:Y:S01]  /*3f80*/  IMAD.HI.U32 R2, R9, R4, RZ ;  /* 0x0000000409027227 */ /* 0x000fe200078e00ff */
[-C--:B------:R-:W-:Y:S02]  /*3f90*/  @P2 SHF.R.U32.HI R0, RZ, R5.reuse, R8 ;  /* 0x00000005ff002219 */ /* 0x080fe40000011608 */
[----:B------:R-:W-:Y:S02]  /*3fa0*/  SHF.R.U32.HI R8, RZ, R18, R13 ;  /* 0x00000012ff087219 */ /* 0x000fe4000001160d */
[----:B------:R-:W-:Y:S01]  /*3fb0*/  @P2 SHF.R.U32.HI R9, RZ, R5, R2 ;  /* 0x00000005ff092219 */ /* 0x000fe20000011602 */
[----:B------:R-:W-:Y:S01]  /*3fc0*/  IMAD R0, R40, R0, RZ ;  /* 0x0000000028007224 */ /* 0x000fe200078e02ff */
[----:B------:R-:W-:Y:S02]  /*3fd0*/  SEL R8, R10, R8, !P0 ;  /* 0x000000080a087207 */ /* 0x000fe40004000000 */
[----:B------:R-:W-:Y:S01]  /*3fe0*/  SEL R2, R11, R12, !P4 ;  /* 0x0000000c0b027207 */ /* 0x000fe20006000000 */
[----:B------:R-:W-:Y:S01]  /*3ff0*/  IMAD R12, R40, R9, RZ ;  /* 0x00000009280c7224 */ /* 0x000fe200078e02ff */
[C---:B------:R-:W-:Y:S01]  /*4000*/  ISETP.GE.AND P0, PT, R8.reuse, R0, PT ;  /* 0x000000000800720c */ /* 0x040fe20003f06270 */
[----:B------:R-:W-:Y:S03]  /*4010*/  IMAD.HI.U32 R0, R8, R4, RZ ;  /* 0x0000000408007227 */ /* 0x000fe600078e00ff */
[----:B------:R-:W-:Y:S02]  /*4020*/  ISETP.GE.OR P0, PT, R2, R12, P0 ;  /* 0x0000000c0200720c */ /* 0x000fe40000706670 */
[-C--:B------:R-:W-:Y:S04]  /*4030*/  SHF.R.U32.HI R0, RZ, R5.reuse, R0 ;  /* 0x00000005ff007219 */ /* 0x080fe80000011600 */
[----:B------:R-:W-:Y:S05]  /*4040*/  SEL R13, R8, R0, !P2 ;  /* 0x00000000080d7207 */ /* 0x000fea0005000000 */
[----:B------:R-:W-:Y:S02]  /*4050*/  IMAD.MOV R12, RZ, RZ, -R13 ;  /* 0x000000ffff0c7224 */ /* 0x000fe400078e0a0d */
[----:B------:R-:W-:Y:S04]  /*4060*/  @!P0 IMAD.HI.U32 R0, R2, R4, RZ ;  /* 0x0000000402008227 */ /* 0x000fe800078e00ff */
[----:B------:R-:W-:Y:S01]  /*4070*/  IMAD R12, R40, R12, R8 ;  /* 0x0000000c280c7224 */ /* 0x000fe200078e0208 */
[----:B------:R-:W-:Y:S04]  /*4080*/  @!P0 SHF.R.U32.HI R0, RZ, R5, R0 ;  /* 0x00000005ff008219 */ /* 0x000fe80000011600 */
[----:B------:R-:W-:Y:S04]  /*4090*/  @!P0 SEL R0, R2, R0, !P2 ;  /* 0x0000000002008207 */ /* 0x000fe80005000000 */
[----:B------:R-:W-:Y:S01]  /*40a0*/  @!P0 IADD3 R13, PT, PT, R13, -R0, RZ ;  /* 0x800000000d0d8210 */ /* 0x000fe20007ffe0ff */
[----:B------:R-:W-:Y:S01]  /*40b0*/  @!P0 IMAD R0, R9, R12, R0 ;  /* 0x0000000c09008224 */ /* 0x000fe200078e0200 */
[----:B------:R-:W-:Y:S01]  /*40c0*/  IADD3 R9, PT, PT, -R8, RZ, RZ ;  /* 0x000000ff08097210 */ /* 0x000fe20007ffe1ff */
[--C-:B------:R-:W-:Y:S02]  /*40d0*/  IMAD.MOV R12, RZ, RZ, -R2.reuse ;  /* 0x000000ffff0c7224 */ /* 0x100fe400078e0a02 */
[----:B------:R-:W-:Y:S02]  /*40e0*/  @!P0 IMAD R8, R13, R40, R2 ;  /* 0x000000280d088224 */ /* 0x000fe400078e0202 */
[----:B------:R-:W-:Y:S02]  /*40f0*/  @!P0 IMAD.MOV.U32 R2, RZ, RZ, R0 ;  /* 0x000000ffff028224 */ /* 0x000fe400078e0000 */
[----:B------:R-:W-:Y:S02]  /*4100*/  IMAD R11, R3, R12, R11 ;  /* 0x0000000c030b7224 */ /* 0x000fe400078e020b */
[----:B------:R-:W-:Y:S02]  /*4110*/  IMAD R10, R6, R9, R10 ;  /* 0x00000009060a7224 */ /* 0x000fe400078e020a */
[----:B------:R-:W-:Y:S02]  /*4120*/  IMAD R11, R2, R3, R11 ;  /* 0x00000003020b7224 */ /* 0x000fe400078e020b */
[----:B------:R-:W-:Y:S02]  /*4130*/  IMAD R10, R8, R6, R10 ;  /* 0x00000006080a7224 */ /* 0x000fe400078e020a */
.L_x_67:
[----:B------:R-:W-:Y:S05]  /*4140*/  BRA.U UP1, `(.L_x_68) ;  /* 0x0000000101107547 */ /* 0x000fea000b800000 */
[----:B------:R-:W-:Y:S04]  /*4150*/  MOV R2, UR6 ;  /* 0x0000000600027c02 */ /* 0x000fe80008000f00 */
[----:B------:R-:W-:Y:S04]  /*4160*/  SHF.L.U32 R2, R2, 0x1f, RZ ;  /* 0x0000001f02027819 */ /* 0x000fe800000006ff */
[----:B------:R-:W2:Y:S02]  /*4170*/  SYNCS.PHASECHK.TRANS64.TRYWAIT P0, [UR7+0x68], R2 ;  /* 0x00006802ff0075a7 */ /* 0x000ea40008001107 */
[----:B--2---:R-:W-:Y:S05]  /*4180*/  @!P0 BRA `(.L_x_69) ;  /* 0x0000005400248947 */ /* 0x004fea0003800000 */
.L_x_68:
[----:B------:R-:W-:Y:S02]  /*4190*/  R2UR UR35, R15 ;  /* 0x000000000f2372ca */ /* 0x000fe400000e0000 */
[----:B------:R-:W-:Y:S02]  /*41a0*/  R2UR UR34, R14 ;  /* 0x000000000e2272ca */ /* 0x000fe400000e0000 */
[----:B------:R-:W-:Y:S02]  /*41b0*/  ISETP.NE.U32.AND P2, PT, RZ, UR4, PT ;  /* 0x00000004ff007c0c */ /* 0x000fe4000bf45070 */
[----:B------:R-:W-:Y:S02]  /*41c0*/  SHF.L.U32 R14, R29, 0x1f, RZ ;  /* 0x0000001f1d0e7819 */ /* 0x000fe400000006ff */
[----:B------:R-:W-:Y:S05]  /*41d0*/  ISETP.NE.AND.EX P2, PT, RZ, UR5, PT, P2 ;  /* 0x00000005ff007c0c */ /* 0x000fea000bf45320 */
[----:B------:R-:W-:Y:S02]  /*41e0*/  USHF.L.U32 UR35, UR35, 0x6, URZ ;  /* 0x0000000623237899 */ /* 0x000fe400080006ff */
[----:B------:R-:W-:Y:S01]  /*41f0*/  USHF.L.U32 UR34, UR34, 0x8, URZ ;  /* 0x0000000822227899 */ /* 0x000fe200080006ff */
[----:B------:R-:W-:Y:S11]  /*4200*/  BRA.U !UP3, `(.L_x_70) ;  /* 0x000000010b347547 */ /* 0x000ff6000b800000 */
[----:B------:R-:W-:Y:S01]  /*4210*/  UPLOP3.LUT UP0, UPT, UPT, UPT, UP2, 0x80, 0x8 ;  /* 0x000000000008789c */ /* 0x000fe20003f0f020 */
[----:B--2---:R-:W-:Y:S02]  /*4220*/  HFMA2 R0, -RZ, RZ, 0, 5.9604644775390625e-08 ;  /* 0x00000001ff007431 */ /* 0x004fe400000001ff */
[----:B------:R-:W-:Y:S03]  /*4230*/  IMAD.MOV.U32 R88, RZ, RZ, 0x1 ;  /* 0x00000001ff587424 */ /* 0x000fe600078e00ff */
[----:B------:R-:W-:Y:S05]  /*4240*/  PLOP3.LUT P0, PT, PT, PT, UP0, 0x80, 0x8 ;  /* 0x000000000008781c */ /* 0x000fea0003f0f008 */
[----:B------:R-:W2:Y:S01]  /*4250*/  @UP0 LDCU.64 UR10, c[0x0][0x888] ;  /* 0x00011100ff0a07ac */ /* 0x000ea20008000a00 */
[----:B------:R-:W-:Y:S07]  /*4260*/  @UP0 UIMAD UR8, UR36, UR4, URZ ;  /* 0x00000004240802a4 */ /* 0x000fee000f8e02ff */
[----:B------:R-:W-:Y:S01]  /*4270*/  @!P0 PRMT R88, R0, 0x7610, R88 ;  /* 0x0000761000588816 */ /* 0x000fe20000000058 */
[----:B--2---:R-:W-:Y:S03]  /*4280*/  @UP0 UIMAD.WIDE UR10, UR8, 0x4, UR10 ;  /* 0x00000004080a08a5 */ /* 0x004fe6000f8e020a */
[----:B------:R-:W2:Y:S03]  /*4290*/  @!UP0 LDCU UR8, c[0x0][0x880] ;  /* 0x00011000ff0887ac */ /* 0x000ea60008000800 */
[----:B------:R-:W-:Y:S01]  /*42a0*/  IMAD.U32 R8, RZ, RZ, UR10 ;  /* 0x0000000aff087e24 */ /* 0x000fe2000f8e00ff */
[----:B------:R-:W-:Y:S05]  /*42b0*/  MOV R9, UR11 ;  /* 0x0000000b00097c02 */ /* 0x000fea0008000f00 */
[----:B-----5:R3:W5:Y:S02]  /*42c0*/  @P0 LDG.E R49, desc[UR46][R8.64] ;  /* 0x0000002e08310981 */ /* 0x020764000c1e1900 */
[----:B--23--:R-:W-:Y:S07]  /*42d0*/  @!P0 IMAD.U32 R49, RZ, RZ, UR8 ;  /* 0x00000008ff318e24 */ /* 0x00cfee000f8e00ff */
.L_x_70:
[----:B-----5:R-:W-:Y:S01]  /*42e0*/  @!P2 FSETP.EQ.AND P0, PT, R49, RZ, PT ;  /* 0x000000ff3100a20b */ /* 0x020fe20003f02000 */
[----:B------:R-:W-:Y:S01]  /*42f0*/  @!UPT UIADD3 URZ, UPT, UPT, URZ, URZ, URZ ;  /* 0x000000fffffff290 */ /* 0x000fe2000fffe0ff */
[----:B------:R-:W-:Y:S11]  /*4300*/  @!P2 BRA `(.L_x_71) ;  /* 0x000000000014a947 */ /* 0x000ff60003800000 */
[----:B------:R-:W-:Y:S02]  /*4310*/  LOP3.LUT P2, RZ, R88, 0xff, RZ, 0xc0, !PT ;  /* 0x000000ff58ff7812 */ /* 0x000fe4000784c0ff */
[----:B------:R-:W-:Y:S04]  /*4320*/  PLOP3.LUT P0, PT, PT, PT, UP0, 0x80, 0x8 ;  /* 0x000000000008781c */ /* 0x000fe80003f0f008 */
[----:B------:R-:W-:Y:S07]  /*4330*/  PLOP3.LUT P0, PT, P0, PT, PT, 0x8, 0x80 ;  /* 0x000000000080781c */ /* 0x000fee000070e170 */
[----:B------:R-:W-:Y:S11]  /*4340*/  @P2 FSETP.EQ.AND P0, PT, R49, RZ, PT ;  /* 0x000000ff3100220b */ /* 0x000ff60003f02000 */
[----:B------:R-:W-:Y:S02]  /*4350*/  @!UPT UIADD3 URZ, UPT, UPT, URZ, URZ, URZ ;  /* 0x000000fffffff290 */ /* 0x000fe4000fffe0ff */
.L_x_71:
[----:B------:R-:W3:Y:S01]  /*4360*/  SYNCS.PHASECHK.TRANS64.TRYWAIT P2, [UR7+0x40], R14 ;  /* 0x0000400eff0075a7 */ /* 0x000ee20008041107 */
[----:B------:R-:W-:Y:S04]  /*4370*/  ELECT P4, URZ, PT ;  /* 0x0000000000ff782f */ /* 0x000fe80003880000 */
[----:B------:R-:W-:Y:S11]  /*4380*/  PLOP3.LUT P4, PT, P0, P4, PT, 0xf2, 0x2f ;  /* 0x00000000002f781c */ /* 0x000ff60000789e72 */
[----:B------:R-:W-:Y:S02]  /*4390*/  @!UPT UIADD3 URZ, UPT, UPT, URZ, URZ, URZ ;  /* 0x000000fffffff290 */ /* 0x000fe4000fffe0ff */
[----:B-1----:R-:W-:Y:S05]  /*43a0*/  @!P4 IADD3 R8, P0, PT, R30, 0x580, RZ ;  /* 0x000005801e08c810 */ /* 0x002fea0007f1e0ff */
[----:B--2---:R-:W-:Y:S01]  /*43b0*/  @!P4 IMAD.X R2, RZ, RZ, R31, P0 ;  /* 0x000000ffff02c224 */ /* 0x004fe200000e061f */
[----:B---3--:R-:W-:Y:S07]  /*43c0*/  @!P2 BRA `(.L_x_72) ;  /* 0x0000005000aca947 */ /* 0x008fee0003800000 */
.L_x_155:
[----:B------:R-:W-:Y:S01]  /*43d0*/  @!P4 R2UR UR8, R2 ;  /* 0x000000000208c2ca */ /* 0x000fe200000e0000 */
[----:B------:R-:W-:Y:S01]  /*43e0*/  VOTEU.ALL UP1, P4 ;  /* 0x0000000000ff7886 */ /* 0x000fe20002020000 */
[----:B------:R-:W-:Y:S01]  /*43f0*/  @!P4 R2UR UR9, R8 ;  /* 0x000000000809c2ca */ /* 0x000fe200000e0000 */
[----:B-1----:R-:W-:Y:S01]  /*4400*/  @!P4 IMAD.MOV.U32 R0, RZ, RZ, 0x2000 ;  /* 0x00002000ff00c424 */ /* 0x002fe200078e00ff */
[----:B------:R-:W-:Y:S01]  /*4410*/  UMOV UR10, 0x0 ;  /* 0x00000000000a7882 */ /* 0x000fe20000000000 */
[----:B------:R-:W-:Y:S01]  /*4420*/  UMOV UR11, 0x10000000 ;  /* 0x10000000000b7882 */ /* 0x000fe20000000000 */
[----:B------:R-:W-:Y:S01]  /*4430*/  @!UP1 UIADD3 UR32, UPT, UPT, UR7, 0x400, URZ ;  /* 0x0000040007209890 */ /* 0x000fe2000fffe0ff */
[----:B------:R-:W-:Y:S06]  /*4440*/  VOTEU.ALL UP1, P4 ;  /* 0x0000000000ff7886 */ /* 0x000fec0002020000 */
[----:B------:R-:W-:Y:S01]  /*4450*/  IMAD.U32 R9, RZ, RZ, UR8 ;  /* 0x00000008ff097e24 */ /* 0x000fe2000f8e00ff */
[----:B------:R-:W-:Y:S01]  /*4460*/  UPRMT UR8, UR37, 0x654, UR33 ;  /* 0x0000065425087896 */ /* 0x000fe20008000021 */
[----:B------:R-:W-:Y:S03]  /*4470*/  IMAD.U32 R8, RZ, RZ, UR9 ;  /* 0x00000009ff087e24 */ /* 0x000fe6000f8e00ff */
[----:B------:R-:W-:Y:S02]  /*4480*/  @!P4 R2UR UR15, R9 ;  /* 0x00000000090fc2ca */ /* 0x000fe400000e0000 */
[----:B------:R-:W-:Y:S02]  /*4490*/  @!P4 R2UR UR14, R8 ;  /* 0x00000000080ec2ca */ /* 0x000fe400000e0000 */
[----:B------:R-:W-:Y:S05]  /*44a0*/  @!P4 IADD3 R8, P0, PT, R30, 0x580, RZ ;  /* 0x000005801e08c810 */ /* 0x000fea0007f1e0ff */
[----:B------:R-:W-:Y:S06]  /*44b0*/  @!P4 IMAD.X R2, RZ, RZ, R31, P0 ;  /* 0x000000ffff02c224 */ /* 0x000fec00000e061f */
[----:B------:R1:W-:Y:S01]  /*44c0*/  @!UP1 UTMALDG.3D [UR32], [UR14], desc[UR10] ;  /* 0x00000a200e0095b4 */ /* 0x0003e20008011000 */
[----:B------:R1:W-:Y:S01]  /*44d0*/  @!P4 SYNCS.ARRIVE.TRANS64.RED.A0TR RZ, [UR7+0x20], R0 ;  /* 0x00002000ffffc9a7 */ /* 0x0003e20008300407 */
[----:B------:R-:W-:Y:S01]  /*44e0*/  SYNCS.ARRIVE.TRANS64.RED.A1T0 RZ, [UR8], RZ ;  /* 0x000000ffffff79a7 */ /* 0x000fe20008100408 */
[----:B------:R-:W2:Y:S02]  /*44f0*/  SYNCS.PHASECHK.TRANS64.TRYWAIT P2, [UR7+0x48], R14 ;  /* 0x0000480eff0075a7 */ /* 0x000ea40008041107 */
[----:B-12---:R-:W-:Y:S05]  /*4500*/  @!P2 BRA `(.L_x_73) ;  /* 0x000000500074a947 */ /* 0x006fea0003800000 */
.L_x_157:
[----:B------:R-:W-:Y:S01]  /*4510*/  @!P4 R2UR UR8, R2 ;  /* 0x000000000208c2ca */ /* 0x000fe200000e0000 */
[----:B------:R-:W-:Y:S01]  /*4520*/  VOTEU.ALL UP1, P4 ;  /* 0x0000000000ff7886 */ /* 0x000fe20002020000 */
[----:B------:R-:W-:Y:S01]  /*4530*/  @!P4 R2UR UR9, R8 ;  /* 0x000000000809c2ca */ /* 0x000fe200000e0000 */
[----:B-1----:R-:W-:Y:S01]  /*4540*/  @!P4 IMAD.MOV.U32 R0, RZ, RZ, 0x2000 ;  /* 0x00002000ff00c424 */ /* 0x002fe200078e00ff */
[----:B------:R-:W-:Y:S01]  /*4550*/  UMOV UR10, 0x0 ;  /* 0x00000000000a7882 */ /* 0x000fe20000000000 */
[----:B------:R-:W-:Y:S01]  /*4560*/  UMOV UR11, 0x10000000 ;  /* 0x10000000000b7882 */ /* 0x000fe20000000000 */
[----:B------:R-:W-:Y:S02]  /*4570*/  @!UP1 UIADD3 UR26, UPT, UPT, UR34, 0x40, URZ ;  /* 0x00000040221a9890 */ /* 0x000fe4000fffe0ff */
[----:B------:R-:W-:Y:S01]  /*4580*/  @!UP1 UIADD3 UR24, UPT, UPT, UR7, 0x2400, URZ ;  /* 0x0000240007189890 */ /* 0x000fe2000fffe0ff */
[----:B------:R-:W-:Y:S01]  /*4590*/  VOTEU.ALL UP1, P4 ;  /* 0x0000000000ff7886 */ /* 0x000fe20002020000 */
[----:B------:R-:W-:Y:S01]  /*45a0*/  UMOV UR27, UR35 ;  /* 0x00000023001b7c82 */ /* 0x000fe20008000000 */
[----:B------:R-:W-:Y:S02]  /*45b0*/  UMOV UR28, UR36 ;  /* 0x00000024001c7c82 */ /* 0x000fe40008000000 */
        /* <DEDUP_REMOVED lines=12> */
.L_x_159:
[----:B------:R-:W2:Y:S01]  /*4680*/  LDC.64 R12, c[0x0][0xb18] ;  /* 0x0002c600ff0c7b82 */ /* 0x000ea20000000a00 */
[----:B------:R-:W-:Y:S01]  /*4690*/  @!P4 R2UR UR8, R2 ;  /* 0x000000000208c2ca */ /* 0x000fe200000e0000 */
[----:B------:R-:W-:Y:S01]  /*46a0*/  VOTEU.ALL UP1, P4 ;  /* 0x0000000000ff7886 */ /* 0x000fe20002020000 */
[----:B------:R-:W-:Y:S01]  /*46b0*/  @!P4 R2UR UR9, R8 ;  /* 0x000000000809c2ca */ /* 0x000fe200000e0000 */
[----:B-1----:R-:W-:Y:S01]  /*46c0*/  @!P4 IMAD.MOV.U32 R0, RZ, RZ, 0x2000 ;  /* 0x00002000ff00c424 */ /* 0x002fe200078e00ff */
[----:B------:R-:W-:Y:S03]  /*46d0*/  UMOV UR10, 0x0 ;  /* 0x00000000000a7882 */ /* 0x000fe60000000000 */
[----:B------:R-:W1:Y:S01]  /*46e0*/  @!P1 LDC R2, c[0x0][0xb0c] ;  /* 0x0002c300ff029b82 */ /* 0x000e620000000800 */
[----:B------:R-:W-:Y:S01]  /*46f0*/  @!UP1 UIADD3 UR18, UPT, UPT, UR34, 0x80, URZ ;  /* 0x0000008022129890 */ /* 0x000fe2000fffe0ff */
[----:B------:R-:W-:Y:S01]  /*4700*/  @P3 SHF.R.U32.HI R26, RZ, 0x10, R21 ;  /* 0x00000010ff1a3819 */ /* 0x000fe20000011615 */
[----:B------:R-:W-:Y:S01]  /*4710*/  @!UP1 UIADD3 UR16, UPT, UPT, UR7, 0x4400, URZ ;  /* 0x0000440007109890 */ /* 0x000fe2000fffe0ff */
[----:B------:R-:W-:Y:S01]  /*4720*/  VIADD R28, R28, 0x1 ;  /* 0x000000011c1c7836 */ /* 0x000fe20000000000 */
[----:B------:R-:W-:Y:S01]  /*4730*/  VOTEU.ALL UP1, P4 ;  /* 0x0000000000ff7886 */ /* 0x000fe20002020000 */
[----:B------:R-:W-:Y:S01]  /*4740*/  UMOV UR11, 0x10000000 ;  /* 0x10000000000b7882 */ /* 0x000fe20000000000 */
[----:B------:R-:W-:Y:S01]  /*4750*/  UMOV UR19, UR35 ;  /* 0x0000002300137c82 */ /* 0x000fe20008000000 */
[----:B------:R-:W-:Y:S01]  /*4760*/  IMAD.U32 R9, RZ, RZ, UR8 ;  /* 0x00000008ff097e24 */ /* 0x000fe2000f8e00ff */
[----:B------:R-:W-:Y:S01]  /*4770*/  UMOV UR20, UR36 ;  /* 0x0000002400147c82 */ /* 0x000fe20008000000 */
[----:B------:R-:W-:Y:S01]  /*4780*/  IMAD.U32 R8, RZ, RZ, UR9 ;  /* 0x00000009ff087e24 */ /* 0x000fe2000f8e00ff */
[----:B------:R-:W-:Y:S02]  /*4790*/  UPRMT UR8, UR37, 0x654, UR17 ;  /* 0x0000065425087896 */ /* 0x000fe40008000011 */
[----:B------:R-:W-:Y:S02]  /*47a0*/  @!P4 R2UR UR15, R9 ;  /* 0x00000000090fc2ca */ /* 0x000fe400000e0000 */
[----:B------:R-:W-:Y:S02]  /*47b0*/  @!P4 R2UR UR14, R8 ;  /* 0x00000000080ec2ca */ /* 0x000fe400000e0000 */
[----:B------:R-:W3:Y:S11]  /*47c0*/  LDC.64 R8, c[0x0][0xb10] ;  /* 0x0002c400ff087b82 */ /* 0x000ef60000000a00 */
[----:B------:R1:W-:Y:S01]  /*47d0*/  @!UP1 UTMALDG.3D [UR16], [UR14], desc[UR10] ;  /* 0x00000a100e0095b4 */ /* 0x0003e20008011000 */
[----:B------:R5:W-:Y:S01]  /*47e0*/  @!P4 SYNCS.ARRIVE.TRANS64.RED.A0TR RZ, [UR7+0x30], R0 ;  /* 0x00003000ffffc9a7 */ /* 0x000be20008300407 */
[C---:B---3--:R-:W-:Y:S01]  /*47f0*/  @!P1 IMAD.HI.U32 R8, R11.reuse, R8, RZ ;  /* 0x000000080b089227 */ /* 0x048fe200078e00ff */
[----:B--2---:R-:W-:Y:S02]  /*4800*/  @!P1 ISETP.NE.AND P0, PT, R12, 0x1, PT ;  /* 0x000000010c00980c */ /* 0x004fe40003f05270 */
[----:B-1----:R-:W-:Y:S01]  /*4810*/  @!P1 ISETP.NE.AND P2, PT, R2, 0x1, PT ;  /* 0x000000010200980c */ /* 0x002fe20003f45270 */
[----:B------:R-:W-:Y:S01]  /*4820*/  SYNCS.ARRIVE.TRANS64.RED.A1T0 RZ, [UR8], RZ ;  /* 0x000000ffffff79a7 */ /* 0x000fe20008100408 */
[C---:B------:R-:W-:Y:S01]  /*4830*/  @!P1 IMAD.HI.U32 R13, R10.reuse, R13, RZ ;  /* 0x0000000d0a0d9227 */ /* 0x040fe200078e00ff */
[----:B------:R-:W-:Y:S04]  /*4840*/  @!P1 SHF.R.U32.HI R8, RZ, R9, R8 ;  /* 0x00000009ff089219 */ /* 0x000fe80000011608 */
[----:B------:R-:W-:Y:S01]  /*4850*/  @!P1 SEL R8, R11, R8, !P2 ;  /* 0x000000080b089207 */ /* 0x000fe20005000000 */
[----:B------:R-:W1:Y:S01]  /*4860*/  SYNCS.PHASECHK.TRANS64.TRYWAIT P5, [UR7+0x58], R14 ;  /* 0x0000580eff0075a7 */ /* 0x000e6200080a1107 */
[----:B-----5:R-:W2:Y:S02]  /*4870*/  @!P1 LDC R0, c[0x0][0xb20] ;  /* 0x0002c800ff009b82 */ /* 0x020ea40000000800 */
[----:B--2---:R-:W-:Y:S04]  /*4880*/  @!P1 SHF.R.U32.HI R0, RZ, R0, R13 ;  /* 0x00000000ff009219 */ /* 0x004fe8000001160d */
[----:B------:R-:W-:Y:S05]  /*4890*/  @!P1 SEL R9, R10, R0, !P0 ;  /* 0x000000000a099207 */ /* 0x000fea0004000000 */
[----:B------:R-:W-:Y:S02]  /*48a0*/  @!P1 IMAD.IADD R0, R9, 0x1, -R8 ;  /* 0x0000000109009824 */ /* 0x000fe400078e0a08 */
[----:B------:R-:W-:Y:S02]  /*48b0*/  @!P1 IMAD.IADD R8, R8, 0x1, -R9 ;  /* 0x0000000108089824 */ /* 0x000fe400078e0a09 */
[----:B------:R-:W-:Y:S02]  /*48c0*/  @!P1 IMAD R11, R0, R2, R11 ;  /* 0x00000002000b9224 */ /* 0x000fe400078e020b */
[----:B------:R-:W-:Y:S01]  /*48d0*/  @!P1 IMAD R10, R8, R12, R10 ;  /* 0x0000000c080a9224 */ /* 0x000fe200078e020a */
[----:B-1----:R-:W-:Y:S06]  /*48e0*/  @!P5 BRA `(.L_x_75) ;  /* 0x0000004c00acd947 */ /* 0x002fec0003800000 */
.L_x_161:
[----:B------:R-:W-:Y:S01]  /*48f0*/  @!P4 IADD3 R2, P0, PT, R30, 0x580, RZ ;  /* 0x000005801e02c810 */ /* 0x000fe20007f1e0ff */
[----:B------:R-:W-:Y:S01]  /*4900*/  VOTEU.ALL UP1, P4 ;  /* 0x0000000000ff7886 */ /* 0x000fe20002020000 */
[----:B------:R-:W-:Y:S01]  /*4910*/  UMOV UR18, 0x0 ;  /* 0x0000000000127882 */ /* 0x000fe20000000000 */
[----:B------:R-:W-:Y:S01]  /*4920*/  UMOV UR19, 0x10000000 ;  /* 0x1000000000137882 */ /* 0x000fe20000000000 */
[----:B------:R-:W-:Y:S01]  /*4930*/  @!P4 R2UR UR9, R2 ;  /* 0x000000000209c2ca */ /* 0x000fe200000e0000 */
[----:B-1----:R-:W-:Y:S01]  /*4940*/  @!P4 IMAD.X R0, RZ, RZ, R31, P0 ;  /* 0x000000ffff00c224 */ /* 0x002fe200000e061f */
[----:B------:R-:W-:Y:S01]  /*4950*/  @!UP1 UIADD3 UR10, UPT, UPT, UR34, 0xc0, URZ ;  /* 0x000000c0220a9890 */ /* 0x000fe2000fffe0ff */
[----:B------:R-:W-:Y:S01]  /*4960*/  ISETP.NE.AND P0, PT, R28, 0x2, PT ;  /* 0x000000021c00780c */ /* 0x000fe20003f05270 */
[----:B------:R-:W-:Y:S01]  /*4970*/  UMOV UR11, UR35 ;  /* 0x00000023000b7c82 */ /* 0x000fe20008000000 */
[----:B------:R-:W-:Y:S01]  /*4980*/  UMOV UR12, UR36 ;  /* 0x00000024000c7c82 */ /* 0x000fe20008000000 */
[----:B------:R-:W-:Y:S01]  /*4990*/  @!P4 R2UR UR8, R0 ;  /* 0x000000000008c2ca */ /* 0x000fe200000e0000 */
[----:B------:R-:W-:Y:S01]  /*49a0*/  IMAD.IADD R14, R10, 0x1, R86 ;  /* 0x000000010a0e7824 */ /* 0x000fe200078e0256 */
[----:B------:R-:W-:Y:S01]  /*49b0*/  @P3 R2UR UR36, R26 ;  /* 0x000000001a2432ca */ /* 0x000fe200000e0000 */
[----:B------:R-:W-:Y:S01]  /*49c0*/  IMAD.IADD R15, R11, 0x1, R87 ;  /* 0x000000010b0f7824 */ /* 0x000fe200078e0257 */
[----:B------:R-:W-:Y:S02]  /*49d0*/  SEL R0, RZ, 0x1, P0 ;  /* 0x00000001ff007807 */ /* 0x000fe40000000000 */
[----:B------:R-:W-:Y:S01]  /*49e0*/  LOP3.LUT R29, R29, 0x1, RZ, 0x3c, !PT ;  /* 0x000000011d1d7812 */ /* 0x000fe200078e3cff */
[----:B------:R-:W-:Y:S01]  /*49f0*/  IMAD.U32 R8, RZ, RZ, UR9 ;  /* 0x00000009ff087e24 */ /* 0x000fe2000f8e00ff */
[----:B------:R-:W-:Y:S01]  /*4a00*/  @!UP1 UIADD3 UR9, UPT, UPT, UR7, 0x38, URZ ;  /* 0x0000003807099890 */ /* 0x000fe2000fffe0ff */
[----:B------:R-:W-:Y:S02]  /*4a10*/  LOP3.LUT R27, R27, R0, RZ, 0x3c, !PT ;  /* 0x000000001b1b7212 */ /* 0x000fe400078e3cff */
[----:B------:R-:W-:Y:S02]  /*4a20*/  SEL R28, R28, RZ, P0 ;  /* 0x000000ff1c1c7207 */ /* 0x000fe40000000000 */
[----:B------:R-:W-:Y:S01]  /*4a30*/  IMAD.U32 R9, RZ, RZ, UR8 ;  /* 0x00000008ff097e24 */ /* 0x000fe2000f8e00ff */
[----:B------:R-:W-:Y:S01]  /*4a40*/  @!P4 R2UR UR14, R8 ;  /* 0x00000000080ec2ca */ /* 0x000fe200000e0000 */
[----:B------:R-:W-:Y:S01]  /*4a50*/  @!UP1 UIADD3 UR8, UPT, UPT, UR7, 0x6400, URZ ;  /* 0x0000640007089890 */ /* 0x000fe2000fffe0ff */
[----:B------:R-:W-:Y:S02]  /*4a60*/  VOTEU.ALL UP1, P4 ;  /* 0x0000000000ff7886 */ /* 0x000fe40002020000 */
[----:B------:R-:W-:Y:S11]  /*4a70*/  @!P4 R2UR UR15, R9 ;  /* 0x00000000090fc2ca */ /* 0x000ff600000e0000 */
[----:B------:R-:W-:Y:S02]  /*4a80*/  @!UPT UIADD3 URZ, UPT, UPT, URZ, URZ, URZ ;  /* 0x000000fffffff290 */ /* 0x000fe4000fffe0ff */
[----:B------:R2:W-:Y:S01]  /*4a90*/  @!UP1 UTMALDG.3D [UR8], [UR14], desc[UR18] ;  /* 0x000012080e0095b4 */ /* 0x0005e20008011000 */
[----:B------:R2:W-:Y:S01]  /*4aa0*/  @!P4 SYNCS.ARRIVE.TRANS64.RED.A0TR RZ, [UR7+0x38], R25 ;  /* 0x00003819ffffc9a7 */ /* 0x0005e20008300407 */
[----:B------:R-:W-:Y:S01]  /*4ab0*/  UPLOP3.LUT UP1, UPT, UPT, UPT, UPT, 0x80, 0x8 ;  /* 0x000000000008789c */ /* 0x000fe20003f2f070 */
[----:B------:R-:W-:Y:S01]  /*4ac0*/  SYNCS.ARRIVE.TRANS64.RED.A1T0 RZ, [UR13], RZ ;  /* 0x000000ffffff79a7 */ /* 0x000fe2000810040d */
[----:B------:R-:W-:Y:S09]  /*4ad0*/  @P3 BRA `(.L_x_76) ;  /* 0xfffffff000a03947 */ /* 0x000ff2000383ffff */
[----:B------:R-:W-:-:S04]  /*4ae0*/  SHF.L.U32 R2, R29, 0x1f, RZ ;  /* 0x0000001f1d027819 */ /* 0x000fc800000006ff */
[----:B------:R-:W1:Y:S02]  /*4af0*/  SYNCS.PHASECHK.TRANS64.TRYWAIT P0, [UR7+0x40], R2 ;  /* 0x00004002ff0075a7 */ /* 0x000e640008001107 */
[----:B-1----:R-:W-:Y:S05]  /*4b00*/  @!P0 BRA `(.L_x_77) ;  /* 0x0000004c003c8947 */ /* 0x002fea0003800000 */
.L_x_163:
[----:B------:R-:W3:Y:S02]  /*4b10*/  SYNCS.PHASECHK.TRANS64.TRYWAIT P0, [UR7+0x48], R2 ;  /* 0x00004802ff0075a7 */ /* 0x000ee40008001107 */
[----:B---3--:R-:W-:Y:S05]  /*4b20*/  @!P0 BRA `(.L_x_78) ;  /* 0x0000004c004c8947 */ /* 0x008fea0003800000 */
.L_x_165:
[----:B------:R-:W3:Y:S02]  /*4b30*/  SYNCS.PHASECHK.TRANS64.TRYWAIT P0, [UR7+0x50], R2 ;  /* 0x00005002ff0075a7 */ /* 0x000ee40008001107 */
[----:B---3--:R-:W-:Y:S05]  /*4b40*/  @!P0 BRA `(.L_x_79) ;  /* 0x0000004c005c8947 */ /* 0x008fea0003800000 */
.L_x_167:
[----:B-1----:R-:W-:-:S07]  /*4b50*/  MOV R0, UR7 ;  /* 0x0000000700007c02 */ /* 0x002fce0008000f00 */
.L_x_80:
[----:B-1----:R-:W-:-:S04]  /*4b60*/  SHF.L.U32 R2, R29, 0x1f, RZ ;  /* 0x0000001f1d027819 */ /* 0x002fc800000006ff */
[----:B------:R1:W3:Y:S03]  /*4b70*/  SYNCS.PHASECHK.TRANS64.TRYWAIT P0, [R0+URZ+0x58], R2 ;  /* 0x00005802000075a7 */ /* 0x0002e600080011ff */
[----:B---3--:R-:W-:Y:S05]  /*4b80*/  @!P0 NANOSLEEP.SYNCS 0x989680 ;  /* 0x009896800000895d */ /* 0x008fea0003900000 */
[----:B------:R-:W3:Y:S02]  /*4b90*/  @!P0 SYNCS.PHASECHK.TRANS64 P0, [R0+URZ+0x58], R2 ;  /* 0x00005802000085a7 */ /* 0x000ee400080010ff */
[----:B--23--:R-:W-:Y:S05]  /*4ba0*/  @P0 EXIT ;  /* 0x000000000000094d */ /* 0x00cfea0003800000 */
[----:B------:R-:W-:Y:S05]  /*4bb0*/  BRA `(.L_x_80) ;  /* 0xfffffffc00e87947 */ /* 0x000fea000383ffff */
.L_x_65:
[----:B------:R-:W-:-:S06]  /*4bc0*/  UISETP.GE.AND UP1, UPT, UR8, 0x4, UPT ;  /* 0x000000040800788c */ /* 0x000fcc000bf26270 */
[----:B------:R-:W-:-:S13]  /*4bd0*/  PLOP3.LUT P0, PT, PT, PT, UP1, 0x80, 0x8 ;  /* 0x000000000008781c */ /* 0x000fda0003f0f018 */
[----:B------:R-:W-:Y:S05]  /*4be0*/  @!P0 EXIT ;  /* 0x000000000000894d */ /* 0x000fea0003800000 */
[----:B------:R-:W-:Y:S01]  /*4bf0*/  BAR.SYNC.DEFER_BLOCKING 0x6, 0xa0 ;  /* 0x0182800000007b1d */ /* 0x000fe20000010000 */
[C---:B------:R-:W-:Y:S01]  /*4c00*/  IMAD.SHL.U32 R4, R101.reuse, 0x40, RZ ;  /* 0x0000004065047824 */ /* 0x040fe200078e00ff */
[C---:B------:R-:W-:Y:S01]  /*4c10*/  R2P PR, R101.reuse, 0x6 ;  /* 0x0000000665007804 */ /* 0x040fe20000000000 */
[C---:B------:R-:W-:Y:S01]  /*4c20*/  IMAD.SHL.U32 R92, R101.reuse, 0x8, RZ ;  /* 0x00000008655c7824 */ /* 0x040fe200078e00ff */
[----:B------:R-:W-:Y:S01]  /*4c30*/  CS2R R96, SRZ ;  /* 0x0000000000607805 */ /* 0x000fe2000001ff00 */
[C---:B------:R-:W-:Y:S01]  /*4c40*/  IMAD.U32 R46, R101.reuse, 0x10000, RZ ;  /* 0x00010000652e7824 */ /* 0x040fe200078e00ff */
[----:B------:R-:W-:Y:S02]  /*4c50*/  UMOV UR48, 0x400 ;  /* 0x0000040000307882 */ /* 0x000fe40000000000 */
[----:B------:R-:W1:Y:S01]  /*4c60*/  LDC R91, c[0x0][0x370] ;  /* 0x0000dc00ff5b7b82 */ /* 0x000e620000000800 */
[----:B------:R-:W-:Y:S01]  /*4c70*/  ULEA UR48, UR37, UR48, 0x18 ;  /* 0x0000003025307291 */ /* 0x000fe2000f8ec0ff */
[C---:B------:R-:W-:Y:S01]  /*4c80*/  LOP3.LUT R3, R4.reuse, 0x1c0, RZ, 0xc0, !PT ;  /* 0x000001c004037812 */ /* 0x040fe200078ec0ff */
[----:B------:R-:W-:Y:S01]  /*4c90*/  IMAD.SHL.U32 R2, R101, 0x20, RZ ;  /* 0x0000002065027824 */ /* 0x000fe200078e00ff */
[----:B------:R-:W-:Y:S01]  /*4ca0*/  LOP3.LUT R4, R4, 0x200, RZ, 0xc0, !PT ;  /* 0x0000020004047812 */ /* 0x000fe200078ec0ff */
[----:B------:R-:W-:Y:S01]  /*4cb0*/  IMAD.MOV.U32 R99, RZ, RZ, 0x20 ;  /* 0x00000020ff637424 */ /* 0x000fe200078e00ff */
[----:B------:R-:W-:Y:S01]  /*4cc0*/  LOP3.LUT R92, R3, 0x38, R92, 0xf8, !PT ;  /* 0x00000038035c7812 */ /* 0x000fe200078ef85c */
[----:B------:R-:W-:Y:S01]  /*4cd0*/  UIADD3 UR4, UPT, UPT, UR48, 0x400, URZ ;  /* 0x0000040030047890 */ /* 0x000fe2000fffe0ff */
[----:B------:R-:W2:Y:S01]  /*4ce0*/  LDC R42, c[0x0][0xb0c] ;  /* 0x0002c300ff2a7b82 */ /* 0x000ea20000000800 */
[----:B------:R-:W-:Y:S01]  /*4cf0*/  SHF.R.U32.HI R3, RZ, 0x1, R101 ;  /* 0x00000001ff037819 */ /* 0x000fe20000011665 */
[----:B------:R-:W-:Y:S01]  /*4d00*/  IMAD.MOV.U32 R98, RZ, RZ, 0x1 ;  /* 0x00000001ff627424 */ /* 0x000fe200078e00ff */
[----:B------:R-:W-:Y:S01]  /*4d10*/  LOP3.LUT R46, R46, 0x600000, RZ, 0xc0, !PT ;  /* 0x006000002e2e7812 */ /* 0x000fe200078ec0ff */
[----:B------:R-:W-:Y:S01]  /*4d20*/  IMAD.MOV.U32 R45, RZ, RZ, RZ ;  /* 0x000000ffff2d7224 */ /* 0x000fe200078e00ff */
[----:B------:R-:W-:Y:S01]  /*4d30*/  LOP3.LUT R2, R4, 0xc00, R2, 0xf8, !PT ;  /* 0x00000c0004027812 */ /* 0x000fe200078ef802 */
[----:B------:R-:W-:Y:S01]  /*4d40*/  IMAD.MOV.U32 R104, RZ, RZ, RZ ;  /* 0x000000ffff687224 */ /* 0x000fe200078e00ff */
[----:B------:R-:W-:Y:S01]  /*4d50*/  LOP3.LUT R92, R92, 0x8, R3, 0x78, !PT ;  /* 0x000000085c5c7812 */ /* 0x000fe200078e7803 */
[----:B------:R-:W4:Y:S01]  /*4d60*/  LDC R89, c[0x0][0xb20] ;  /* 0x0002c800ff597b82 */ /* 0x000f220000000800 */
[----:B------:R-:W3:Y:S01]  /*4d70*/  LDS R0, [UR48+0x120] ;  /* 0x00012030ff007984 */ /* 0x000ee20008000800 */
[----:B------:R-:W-:Y:S01]  /*4d80*/  SEL R100, R99, 0xffffffe0, !P2 ;  /* 0xffffffe063647807 */ /* 0x000fe20005000000 */
[----:B------:R-:W-:Y:S01]  /*4d90*/  IMAD.U32 R94, RZ, RZ, UR4 ;  /* 0x00000004ff5e7e24 */ /* 0x000fe2000f8e00ff */
[----:B------:R-:W-:Y:S01]  /*4da0*/  LOP3.LUT R92, R2, R92, RZ, 0xfc, !PT ;  /* 0x0000005c025c7212 */ /* 0x000fe200078efcff */
[----:B------:R-:W1:Y:S01]  /*4db0*/  LDCU.64 UR52, c[0x0][0x348] ;  /* 0x00006900ff3477ac */ /* 0x000e620008000a00 */
[----:B------:R-:W-:-:S02]  /*4dc0*/  LOP3.LUT R101, R101, 0x60, RZ, 0xc0, !PT ;  /* 0x0000006065657812 */ /* 0x000fc400078ec0ff */
[----:B------:R-:W1:Y:S01]  /*4dd0*/  LDC R41, c[0x0][0xb30] ;  /* 0x0002cc00ff297b82 */ /* 0x000e620000000800 */
[----:B------:R-:W-:Y:S01]  /*4de0*/  SEL R99, R99, 0xffffffe0, !P1 ;  /* 0xffffffe063637807 */ /* 0x000fe20004800000 */
[----:B------:R-:W1:Y:S01]  /*4df0*/  LDCU.64 UR38, c[0x0][0x888] ;  /* 0x00011100ff2677ac */ /* 0x000e620008000a00 */
[----:B------:R-:W1:Y:S05]  /*4e00*/  LDCU.64 UR44, c[0x0][0x890] ;  /* 0x00011200ff2c77ac */ /* 0x000e6a0008000a00 */
[----:B------:R-:W1:Y:S01]  /*4e10*/  LDC.64 R84, c[0x0][0xb10] ;  /* 0x0002c400ff547b82 */ /* 0x000e620000000a00 */
[----:B------:R-:W-:Y:S01]  /*4e20*/  UMOV UR49, URZ ;  /* 0x000000ff00317c82 */ /* 0x000fe20008000000 */
[----:B------:R-:W-:-:S06]  /*4e30*/  UMOV UR51, URZ ;  /* 0x000000ff00337c82 */ /* 0x000fcc0008000000 */
[----:B------:R-:W1:Y:S08]  /*4e40*/  LDC.64 R38, c[0x0][0xb18] ;  /* 0x0002c600ff267b82 */ /* 0x000e700000000a00 */
[----:B------:R-:W1:Y:S08]  /*4e50*/  LDC.64 R36, c[0x0][0xb28] ;  /* 0x0002ca00ff247b82 */ /* 0x000e700000000a00 */
[----:B------:R-:W1:Y:S01]  /*4e60*/  LDC.64 R82, c[0x0][0x8b0] ;  /* 0x00022c00ff527b82 */ /* 0x000e620000000a00 */
[----:B---3--:R-:W-:-:S07]  /*4e70*/  IMAD.IADD R46, R0, 0x1, R46 ;  /* 0x00000001002e7824 */ /* 0x008fce00078e022e */
[----:B------:R-:W3:Y:S08]  /*4e80*/  LDC.64 R80, c[0x0][0x8a8] ;  /* 0x00022a00ff507b82 */ /* 0x000ef00000000a00 */
[----:B--2-4-:R-:W1:Y:S02]  /*4e90*/  LDC R90, c[0x0][0x374] ;  /* 0x0000dd00ff5a7b82 */ /* 0x014e640000000800 */
.L_x_124:
[----:B------:R-:W-:Y:S02]  /*4ea0*/  LEA R0, R104, UR48, 0x3 ;  /* 0x0000003068007c11 */ /* 0x000fe4000f8e18ff */
[----:B------:R-:W-:Y:S02]  /*4eb0*/  SHF.L.U32 R2, R96, 0x1f, RZ ;  /* 0x0000001f60027819 */ /* 0x000fe400000006ff */
[----:B-1----:R-:W-:Y:S02]  /*4ec0*/  LEA R16, R104, UR48, 0x4 ;  /* 0x0000003068107c11 */ /* 0x002fe4000f8e20ff */
[----:B------:R-:W2:Y:S02]  /*4ed0*/  SYNCS.PHASECHK.TRANS64.TRYWAIT P0, [R0+URZ+0x70], R2 ;  /* 0x00007002000075a7 */ /* 0x000ea400080011ff */
[----:B--2---:R-:W-:Y:S05]  /*4ee0*/  @!P0 BRA `(.L_x_81) ;  /* 0x00000048008c8947 */ /* 0x004fea0003800000 */
.L_x_168:
[----:B------:R-:W4:Y:S01]  /*4ef0*/  LDC.64 R10, c[0x0][0xb10] ;  /* 0x0002c400ff0a7b82 */ /* 0x000f220000000a00 */
[----:B------:R-:W3:Y:S01]  /*4f00*/  LDS.128 R16, [R16+0x100] ;  /* 0x0001000010107984 */ /* 0x000ee20000000c00 */
[----:B-1----:R-:W-:Y:S01]  /*4f10*/  ISETP.NE.AND P1, PT, R41, 0x1, PT ;  /* 0x000000012900780c */ /* 0x002fe20003f25270 */
[----:B--2---:R-:W-:Y:S01]  /*4f20*/  VIADD R0, R0, 0x80 ;  /* 0x0000008000007836 */ /* 0x004fe20000000000 */
[----:B------:R-:W-:Y:S04]  /*4f30*/  ISETP.GE.AND P0, PT, R40, 0x1, PT ;  /* 0x000000012800780c */ /* 0x000fe80003f06270 */
[----:B------:R-:W1:Y:S01]  /*4f40*/  LDC.64 R8, c[0x0][0xb18] ;  /* 0x0002c600ff087b82 */ /* 0x000e620000000a00 */
[----:B------:R-:W-:Y:S01]  /*4f50*/  PRMT R0, RZ, 0x654, R0 ;  /* 0x00000654ff007816 */ /* 0x000fe20000000000 */
[----:B------:R-:W-:Y:S01]  /*4f60*/  @!PT LDS RZ, [RZ] ;  /* 0x00000000fffff984 */ /* 0x000fe20000000800 */
[----:B------:R-:W-:Y:S01]  /*4f70*/  @!PT LDS RZ, [RZ] ;  /* 0x00000000fffff984 */ /* 0x000fe20000000800 */
[----:B------:R-:W-:Y:S01]  /*4f80*/  @!PT LDS RZ, [RZ] ;  /* 0x00000000fffff984 */ /* 0x000fe20000000800 */
[----:B------:R-:W-:Y:S01]  /*4f90*/  @!PT LDS RZ, [RZ] ;  /* 0x00000000fffff984 */ /* 0x000fe20000000800 */
[----:B------:R2:W-:Y:S06]  /*4fa0*/  MEMBAR.ALL.CTA ;  /* 0x0000000000007992 */ /* 0x0005ec0000008000 */
[----:B--2---:R-:W2:Y:S01]  /*4fb0*/  FENCE.VIEW.ASYNC.S ;  /* 0x00000000000073c6 */ /* 0x004ea20000000000 */
[----:B------:R-:W1:Y:S08]  /*4fc0*/  @!P1 LDC R12, c[0x0][0xb20] ;  /* 0x0002c800ff0c9b82 */ /* 0x000e700000000800 */
[----:B------:R-:W1:Y:S01]  /*4fd0*/  @!P1 LDC R7, c[0x0][0xb0c] ;  /* 0x0002c300ff079b82 */ /* 0x000e620000000800 */
[----:B--2---:R2:W-:Y:S01]  /*4fe0*/  SYNCS.ARRIVE.TRANS64.RED.A1T0 RZ, [R0+URZ], RZ ;  /* 0x000000ff00ff79a7 */ /* 0x0045e200081004ff */
[----:B---3--:R-:W-:Y:S04]  /*4ff0*/  LOP3.LUT P4, RZ, R18, 0x1, RZ, 0xc0, !PT ;  /* 0x0000000112ff7812 */ /* 0x008fe8000788c0ff */
[----:B------:R-:W-:Y:S09]  /*5000*/  P2R R102, PR, RZ, 0x10 ;  /* 0x00000010ff667803 */ /* 0x000ff20000000000 */
[----:B------:R-:W-:Y:S02]  /*5010*/  @P4 MOV R44, R16 ;  /* 0x00000010002c4202 */ /* 0x000fe40000000f00 */
[----:B------:R-:W-:Y:S01]  /*5020*/  @P4 LOP3.LUT R43, R17, 0xffff, RZ, 0xc0, !PT ;  /* 0x0000ffff112b4812 */ /* 0x000fe200078ec0ff */
[----:B--2-4-:R-:W-:Y:S06]  /*5030*/  @!P0 BRA `(.L_x_82) ;  /* 0x0000000000a48947 */ /* 0x014fec0003800000 */
[----:B------:R-:W-:Y:S01]  /*5040*/  IMAD.HI.U32 R0, R90, R39, RZ ;  /* 0x000000275a007227 */ /* 0x000fe200078e00ff */
[----:B------:R-:W-:Y:S02]  /*5050*/  ISETP.NE.AND P0, PT, R38, 0x1, PT ;  /* 0x000000012600780c */ /* 0x000fe40003f05270 */
[----:B------:R-:W-:Y:S01]  /*5060*/  ISETP.NE.AND P2, PT, R40, 0x1, PT ;  /* 0x000000012800780c */ /* 0x000fe20003f45270 */
[----:B------:R-:W-:Y:S01]  /*5070*/  IMAD.HI.U32 R4, R91, R84, RZ ;  /* 0x000000545b047227 */ /* 0x000fe200078e00ff */
[----:B------:R-:W-:Y:S02]  /*5080*/  SHF.R.U32.HI R0, RZ, R89, R0 ;  /* 0x00000059ff007219 */ /* 0x000fe40000011600 */
[----:B------:R-:W-:Y:S01]  /*5090*/  ISETP.NE.AND P3, PT, R42, 0x1, PT ;  /* 0x000000012a00780c */ /* 0x000fe20003f65270 */
[----:B------:R-:W-:Y:S01]  /*50a0*/  IMAD.HI.U32 R6, R43, R39, RZ ;  /* 0x000000272b067227 */ /* 0x000fe200078e00ff */
[-C--:B------:R-:W-:Y:S02]  /*50b0*/  SHF.R.U32.HI R4, RZ, R85.reuse, R4 ;  /* 0x00000055ff047219 */ /* 0x080fe40000011604 */
[----:B------:R-:W-:Y:S01]  /*50c0*/  SEL R0, R90, R0, !P0 ;  /* 0x000000005a007207 */ /* 0x000fe20004000000 */
[----:B------:R-:W-:Y:S01]  /*50d0*/  IMAD.HI.U32 R5, R44, R84, RZ ;  /* 0x000000542c057227 */ /* 0x000fe200078e00ff */
[----:B------:R-:W-:Y:S03]  /*50e0*/  SEL R4, R91, R4, !P3 ;  /* 0x000000045b047207 */ /* 0x000fe60005800000 */
[-C--:B------:R-:W-:Y:S01]  /*50f0*/  IMAD.HI.U32 R3, R0, R36.reuse, RZ ;  /* 0x0000002400037227 */ /* 0x080fe200078e00ff */
[----:B------:R-:W-:Y:S03]  /*5100*/  SHF.R.U32.HI R5, RZ, R85, R5 ;  /* 0x00000055ff057219 */ /* 0x000fe60000011605 */
[----:B------:R-:W-:Y:S01]  /*5110*/  IMAD.HI.U32 R2, R4, R36, RZ ;  /* 0x0000002404027227 */ /* 0x000fe200078e00ff */
[----:B------:R-:W-:Y:S02]  /*5120*/  @P2 SHF.R.U32.HI R0, RZ, R37, R3 ;  /* 0x00000025ff002219 */ /* 0x000fe40000011603 */
[----:B------:R-:W-:Y:S02]  /*5130*/  SHF.R.U32.HI R3, RZ, R89, R6 ;  /* 0x00000059ff037219 */ /* 0x000fe40000011606 */
[----:B------:R-:W-:Y:S01]  /*5140*/  @P2 SHF.R.U32.HI R4, RZ, R37, R2 ;  /* 0x00000025ff042219 */ /* 0x000fe20000011602 */
[----:B------:R-:W-:Y:S01]  /*5150*/  IMAD R0, R40, R0, RZ ;  /* 0x0000000028007224 */ /* 0x000fe200078e02ff */
[----:B------:R-:W-:Y:S02]  /*5160*/  SEL R3, R43, R3, !P0 ;  /* 0x000000032b037207 */ /* 0x000fe40004000000 */
[----:B------:R-:W-:Y:S01]  /*5170*/  SEL R2, R44, R5, !P3 ;  /* 0x000000052c027207 */ /* 0x000fe20005800000 */
[----:B------:R-:W-:Y:S01]  /*5180*/  IMAD R5, R40, R4, RZ ;  /* 0x0000000428057224 */ /* 0x000fe200078e02ff */
[C---:B------:R-:W-:Y:S01]  /*5190*/  ISETP.GE.AND P0, PT, R3.reuse, R0, PT ;  /* 0x000000000300720c */ /* 0x040fe20003f06270 */
[C---:B------:R-:W-:Y:S03]  /*51a0*/  IMAD.HI.U32 R0, R3.reuse, R36, RZ ;  /* 0x0000002403007227 */ /* 0x040fe600078e00ff */
[C---:B------:R-:W-:Y:S02]  /*51b0*/  ISETP.GE.OR P0, PT, R2.reuse, R5, P0 ;  /* 0x000000050200720c */ /* 0x040fe40000706670 */
[----:B------:R-:W-:Y:S04]  /*51c0*/  SHF.R.U32.HI R0, RZ, R37, R0 ;  /* 0x00000025ff007219 */ /* 0x000fe80000011600 */
[C---:B------:R-:W-:Y:S05]  /*51d0*/  SEL R6, R3.reuse, R0, !P2 ;  /* 0x0000000003067207 */ /* 0x040fea0005000000 */
        /* <DEDUP_REMOVED lines=14> */
[----:B------:R-:W-:Y:S07]  /*52c0*/  IMAD R43, R3, R38, R43 ;  /* 0x00000026032b7224 */ /* 0x000fee00078e022b */
.L_x_82:
[----:B-1----:R-:W-:Y:S01]  /*52d0*/  @!P1 ISETP.NE.AND P0, PT, R8, 0x1, PT ;  /* 0x000000010800980c */ /* 0x002fe20003f05270 */
[----:B------:R-:W-:Y:S01]  /*52e0*/  @!P1 IMAD.HI.U32 R2, R43, R9, RZ ;  /* 0x000000092b029227 */ /* 0x000fe200078e00ff */
[----:B------:R-:W-:Y:S01]  /*52f0*/  R2UR UR42, R15 ;  /* 0x000000000f2a72ca */ /* 0x000fe200000e0000 */
[----:B------:R-:W-:Y:S01]  /*5300*/  BSSY.RECONVERGENT B6, `(.L_x_83) ;  /* 0x0000031000067945 */ /* 0x000fe20003800200 */
[----:B------:R-:W-:Y:S01]  /*5310*/  R2UR UR41, R14 ;  /* 0x000000000e2972ca */ /* 0x000fe200000e0000 */
[----:B------:R-:W-:Y:S01]  /*5320*/  @!P1 IMAD.HI.U32 R0, R44, R10, RZ ;  /* 0x0000000a2c009227 */ /* 0x000fe200078e00ff */
[----:B------:R-:W-:Y:S02]  /*5330*/  @!P1 SHF.R.U32.HI R2, RZ, R12, R2 ;  /* 0x0000000cff029219 */ /* 0x000fe40000011602 */
[----:B------:R-:W-:Y:S01]  /*5340*/  @!P1 ISETP.NE.AND P2, PT, R7, 0x1, PT ;  /* 0x000000010700980c */ /* 0x000fe20003f45270 */
[----:B------:R-:W-:Y:S01]  /*5350*/  VIADD R104, R104, 0x1 ;  /* 0x0000000168687836 */ /* 0x000fe20000000000 */
[----:B------:R-:W-:Y:S02]  /*5360*/  @!P1 SEL R2, R43, R2, !P0 ;  /* 0x000000022b029207 */ /* 0x000fe40004000000 */
[----:B------:R-:W-:Y:S02]  /*5370*/  @!P1 SHF.R.U32.HI R0, RZ, R11, R0 ;  /* 0x0000000bff009219 */ /* 0x000fe40000011600 */
[----:B------:R-:W-:Y:S01]  /*5380*/  LOP3.LUT P0, RZ, R94, 0x3f0, RZ, 0xc0, !PT ;  /* 0x000003f05eff7812 */ /* 0x000fe2000780c0ff */
[----:B------:R-:W-:Y:S01]  /*5390*/  USHF.L.U32 UR42, UR42, 0x6, URZ ;  /* 0x000000062a2a7899 */ /* 0x000fe200080006ff */
[----:B------:R-:W-:Y:S01]  /*53a0*/  @!P1 SEL R3, R44, R0, !P2 ;  /* 0x000000002c039207 */ /* 0x000fe20005000000 */
[----:B------:R-:W-:Y:S01]  /*53b0*/  USHF.L.U32 UR41, UR41, 0x8, URZ ;  /* 0x0000000829297899 */ /* 0x000fe200080006ff */
[----:B------:R-:W-:Y:S03]  /*53c0*/  @P4 SHF.R.U32.HI R95, RZ, 0x10, R17 ;  /* 0x00000010ff5f4819 */ /* 0x000fe60000011611 */
[----:B------:R-:W-:Y:S02]  /*53d0*/  @!P1 IMAD.IADD R0, R2, 0x1, -R3 ;  /* 0x0000000102009824 */ /* 0x000fe400078e0a03 */
[----:B------:R-:W-:Y:S02]  /*53e0*/  @!P1 IMAD.IADD R2, R3, 0x1, -R2 ;  /* 0x0000000103029824 */ /* 0x000fe400078e0a02 */
[----:B------:R-:W-:Y:S02]  /*53f0*/  @!P1 IMAD R44, R0, R7, R44 ;  /* 0x00000007002c9224 */ /* 0x000fe400078e022c */
[----:B------:R-:W-:Y:S01]  /*5400*/  @!P1 IMAD R43, R2, R8, R43 ;  /* 0x00000008022b9224 */ /* 0x000fe200078e022b */
[----:B------:R-:W-:Y:S06]  /*5410*/  @!P0 BRA `(.L_x_84) ;  /* 0x00000000007c8947 */ /* 0x000fec0003800000 */
[----:B------:R-:W1:Y:S01]  /*5420*/  LDCU.64 UR8, c[0x4][0x80] ;  /* 0x01001000ff0877ac */ /* 0x000e620008000a00 */
[----:B------:R-:W-:Y:S01]  /*5430*/  MOV R2, 0x0 ;  /* 0x0000000000027802 */ /* 0x000fe20000000f00 */
[----:B------:R-:W-:Y:S02]  /*5440*/  HFMA2 R12, -RZ, RZ, 0, 5.9604644775390625e-08 ;  /* 0x00000001ff0c7431 */ /* 0x000fe400000001ff */
[----:B------:R-:W-:Y:S01]  /*5450*/  IMAD.MOV.U32 R8, RZ, RZ, 0x70 ;  /* 0x00000070ff087424 */ /* 0x000fe200078e00ff */
[----:B------:R2:W3:Y:S01]  /*5460*/  LDC.64 R14, c[0x4][R2] ;  /* 0x01000000020e7b82 */ /* 0x0004e20000000a00 */
[----:B------:R-:W4:Y:S01]  /*5470*/  LDCU.64 UR6, c[0x4][0x88] ;  /* 0x01001100ff0677ac */ /* 0x000f220008000a00 */
[----:B------:R-:W-:Y:S01]  /*5480*/  IMAD.MOV.U32 R13, RZ, RZ, RZ ;  /* 0x000000ffff0d7224 */ /* 0x000fe200078e00ff */
[----:B------:R-:W2:Y:S01]  /*5490*/  LDCU.64 UR4, c[0x4][0x8] ;  /* 0x01000100ff0477ac */ /* 0x000ea20008000a00 */
[----:B-1----:R-:W-:Y:S01]  /*54a0*/  MOV R5, UR9 ;  /* 0x0000000900057c02 */ /* 0x002fe20008000f00 */
[----:B------:R-:W-:Y:S01]  /*54b0*/  IMAD.U32 R4, RZ, RZ, UR8 ;  /* 0x00000008ff047e24 */ /* 0x000fe2000f8e00ff */
[----:B----4-:R-:W-:Y:S01]  /*54c0*/  MOV R7, UR7 ;  /* 0x0000000700077c02 */ /* 0x010fe20008000f00 */
[----:B------:R-:W-:Y:S01]  /*54d0*/  IMAD.U32 R6, RZ, RZ, UR6 ;  /* 0x00000006ff067e24 */ /* 0x000fe2000f8e00ff */
[----:B--2---:R-:W-:Y:S01]  /*54e0*/  MOV R11, UR5 ;  /* 0x00000005000b7c02 */ /* 0x004fe20008000f00 */
[----:B------:R-:W-:Y:S02]  /*54f0*/  IMAD.U32 R10, RZ, RZ, UR4 ;  /* 0x00000004ff0a7e24 */ /* 0x000fe4000f8e00ff */
[----:B------:R-:W-:Y:S07]  /*5500*/  LEPC R20, `(.L_x_85) ;  /* 0x000000001014794e */ /* 0x000fee0000000000 */
[----:B---3-5:R-:W-:Y:S05]  /*5510*/  CALL.ABS.NOINC R14 ;  /* 0x000000000e007343 */ /* 0x028fea0003c00000 */
.L_x_85:
[----:B------:R-:W1:Y:S01]  /*5520*/  LDCU.64 UR8, c[0x4][0x80] ;  /* 0x01001000ff0877ac */ /* 0x000e620008000a00 */
[----:B------:R-:W2:Y:S01]  /*5530*/  LDC.64 R2, c[0x4][R2] ;  /* 0x0100000002027b82 */ /* 0x000ea20000000a00 */
[----:B------:R-:W-:Y:S02]  /*5540*/  HFMA2 R12, -RZ, RZ, 0, 5.9604644775390625e-08 ;  /* 0x00000001ff0c7431 */ /* 0x000fe400000001ff */
[----:B------:R-:W-:Y:S02]  /*5550*/  IMAD.MOV.U32 R8, RZ, RZ, 0x70 ;  /* 0x00000070ff087424 */ /* 0x000fe400078e00ff */
[----:B------:R-:W-:Y:S01]  /*5560*/  IMAD.MOV.U32 R13, RZ, RZ, RZ ;  /* 0x000000ffff0d7224 */ /* 0x000fe200078e00ff */
[----:B------:R-:W3:Y:S01]  /*5570*/  LDCU.64 UR6, c[0x4][0x88] ;  /* 0x01001100ff0677ac */ /* 0x000ee20008000a00 */
[----:B------:R-:W4:Y:S01]  /*5580*/  LDCU.64 UR4, c[0x4][0x8] ;  /* 0x01000100ff0477ac */ /* 0x000f220008000a00 */
[----:B-1----:R-:W-:Y:S02]  /*5590*/  MOV R4, UR8 ;  /* 0x0000000800047c02 */ /* 0x002fe40008000f00 */
[----:B------:R-:W-:Y:S02]  /*55a0*/  MOV R5, UR9 ;  /* 0x0000000900057c02 */ /* 0x000fe40008000f00 */
[----:B---3--:R-:W-:Y:S01]  /*55b0*/  MOV R7, UR7 ;  /* 0x0000000700077c02 */ /* 0x008fe20008000f00 */
[----:B------:R-:W-:Y:S01]  /*55c0*/  IMAD.U32 R6, RZ, RZ, UR6 ;  /* 0x00000006ff067e24 */ /* 0x000fe2000f8e00ff */
[----:B----4-:R-:W-:Y:S01]  /*55d0*/  MOV R11, UR5 ;  /* 0x00000005000b7c02 */ /* 0x010fe20008000f00 */
[----:B------:R-:W-:Y:S02]  /*55e0*/  IMAD.U32 R10, RZ, RZ, UR4 ;  /* 0x00000004ff0a7e24 */ /* 0x000fe4000f8e00ff */
[----:B------:R-:W-:Y:S07]  /*55f0*/  LEPC R20, `(.L_x_84) ;  /* 0x000000001014794e */ /* 0x000fee0000000000 */
[----:B--2---:R-:W-:Y:S05]  /*5600*/  CALL.ABS.NOINC R2 ;  /* 0x0000000002007343 */ /* 0x004fea0003c00000 */
.L_x_84:
[----:B------:R-:W-:Y:S05]  /*5610*/  BSYNC.RECONVERGENT B6 ;  /* 0x0000000000067941 */ /* 0x000fea0003800200 */
.L_x_83:
[----:B------:R-:W-:Y:S01]  /*5620*/  ISETP.NE.U32.AND P4, PT, R82, RZ, PT ;  /* 0x000000ff5200720c */ /* 0x000fe20003f85070 */
[----:B------:R-:W-:Y:S01]  /*5630*/  UISETP.NE.AND UP2, UPT, UR50, URZ, UPT ;  /* 0x000000ff3200728c */ /* 0x000fe2000bf45270 */
[----:B------:R-:W-:Y:S01]  /*5640*/  ISETP.NE.U32.AND P2, PT, RZ, UR38, PT ;  /* 0x00000026ff007c0c */ /* 0x000fe2000bf45070 */
[----:B------:R-:W-:Y:S01]  /*5650*/  UISETP.NE.U32.AND UP1, UPT, UR44, URZ, UPT ;  /* 0x000000ff2c00728c */ /* 0x000fe2000bf25070 */
[----:B------:R-:W-:Y:S01]  /*5660*/  ISETP.NE.AND.EX P4, PT, R83, RZ, PT, P4 ;  /* 0x000000ff5300720c */ /* 0x000fe20003f85340 */
[----:B------:R-:W-:Y:S01]  /*5670*/  UPLOP3.LUT UP0, UPT, UPT, UPT, UPT, 0x40, 0x4 ;  /* 0x000000000004789c */ /* 0x000fe20003f0e870 */
[----:B------:R-:W-:Y:S01]  /*5680*/  ISETP.NE.AND.EX P2, PT, RZ, UR39, PT, P2 ;  /* 0x00000027ff007c0c */ /* 0x000fe2000bf45320 */
[----:B------:R-:W-:Y:S01]  /*5690*/  UISETP.NE.AND.EX UP1, UPT, UR45, URZ, UPT, UP1 ;  /* 0x000000ff2d00728c */ /* 0x000fe2000bf25310 */
[----:B------:R-:W-:Y:S04]  /*56a0*/  PLOP3.LUT P1, PT, PT, PT, UP2, 0x80, 0x8 ;  /* 0x000000000008781c */ /* 0x000fe80003f2f028 */
[----:B------:R-:W-:Y:S06]  /*56b0*/  @UP2 UPLOP3.LUT UP0, UPT, UPT, UPT, UP1, 0x80, 0x8 ;  /* 0x000000000008289c */ /* 0x000fec0003f0f010 */
[----:B------:R-:W-:Y:S01]  /*56c0*/  PLOP3.LUT P0, PT, PT, PT, UP0, 0x80, 0x8 ;  /* 0x000000000008781c */ /* 0x000fe20003f0f008 */
[----:B------:R-:W-:Y:S01]  /*56d0*/  @!UPT UIADD3 URZ, UPT, UPT, URZ, URZ, URZ ;  /* 0x000000fffffff290 */ /* 0x000fe2000fffe0ff */
[----:B------:R-:W-:Y:S11]  /*56e0*/  BRA.U !UP1, `(.L_x_86) ;  /* 0x0000000109387547 */ /* 0x000ff6000b800000 */
[----:B------:R-:W-:Y:S01]  /*56f0*/  UISETP.NE.U32.AND UP0, UPT, UR38, URZ, UPT ;  /* 0x000000ff2600728c */ /* 0x000fe2000bf05070 */
[----:B------:R-:W-:Y:S02]  /*5700*/  HFMA2 R0, -RZ, RZ, 0, 5.9604644775390625e-08 ;  /* 0x00000001ff007431 */ /* 0x000fe400000001ff */
[----:B------:R-:W-:Y:S01]  /*5710*/  IMAD.MOV.U32 R88, RZ, RZ, 0x1 ;  /* 0x00000001ff587424 */ /* 0x000fe200078e00ff */
[----:B------:R-:W-:Y:S06]  /*5720*/  UISETP.NE.AND.EX UP0, UPT, UR39, URZ, UPT, UP0 ;  /* 0x000000ff2700728c */ /* 0x000fec000bf05300 */
[----:B------:R-:W-:Y:S05]  /*5730*/  PLOP3.LUT P3, PT, PT, PT, UP0, 0x80, 0x8 ;  /* 0x000000000008781c */ /* 0x000fea0003f6f008 */
[----:B------:R-:W1:Y:S01]  /*5740*/  @UP0 LDCU.64 UR6, c[0x0][0x888] ;  /* 0x00011100ff0607ac */ /* 0x000e620008000a00 */
[----:B------:R-:W-:Y:S07]  /*5750*/  @UP0 UIMAD UR4, UR36, UR44, URZ ;  /* 0x0000002c240402a4 */ /* 0x000fee000f8e02ff */
[----:B------:R-:W-:Y:S01]  /*5760*/  @!P3 PRMT R88, R0, 0x7610, R88 ;  /* 0x000076100058b816 */ /* 0x000fe20000000058 */
[----:B-1----:R-:W-:Y:S03]  /*5770*/  @UP0 UIMAD.WIDE UR6, UR4, 0x4, UR6 ;  /* 0x00000004040608a5 */ /* 0x002fe6000f8e0206 */
[----:B------:R-:W1:Y:S03]  /*5780*/  @!UP0 LDCU UR4, c[0x0][0x880] ;  /* 0x00011000ff0487ac */ /* 0x000e660008000800 */
[----:B------:R-:W-:Y:S01]  /*5790*/  IMAD.U32 R2, RZ, RZ, UR6 ;  /* 0x00000006ff027e24 */ /* 0x000fe2000f8e00ff */
[----:B------:R-:W-:Y:S05]  /*57a0*/  MOV R3, UR7 ;  /* 0x0000000700037c02 */ /* 0x000fea0008000f00 */
[----:B-----5:R2:W5:Y:S02]  /*57b0*/  @P3 LDG.E R49, desc[UR46][R2.64] ;  /* 0x0000002e02313981 */ /* 0x020564000c1e1900 */
[----:B-12---:R-:W-:Y:S02]  /*57c0*/  @!P3 IMAD.U32 R49, RZ, RZ, UR4 ;  /* 0x00000004ff31be24 */ /* 0x006fe4000f8e00ff */
.L_x_86:
[----:B------:R-:W-:Y:S05]  /*57d0*/  @!P4 BRA `(.L_x_87) ;  /* 0x000000000020c947 */ /* 0x000fea0003800000 */
[----:B------:R-:W-:Y:S04]  /*57e0*/  ISETP.NE.U32.AND P3, PT, R80, RZ, PT ;  /* 0x000000ff5000720c */ /* 0x000fe80003f65070 */
[----:B------:R-:W-:Y:S11]  /*57f0*/  ISETP.NE.AND.EX P3, PT, R81, RZ, PT, P3 ;  /* 0x000000ff5100720c */ /* 0x000ff60003f65330 */
[----:B------:R-:W-:Y:S02]  /*5800*/  @!UPT UIADD3 URZ, UPT, UPT, URZ, URZ, URZ ;  /* 0x000000fffffff290 */ /* 0x000fe4000fffe0ff */
[----:B------:R-:W1:Y:S01]  /*5810*/  @P3 LDC.64 R2, c[0x0][0x8a8] ;  /* 0x00022a00ff023b82 */ /* 0x000e620000000a00 */
[----:B------:R-:W-:Y:S04]  /*5820*/  @P3 IMAD R0, R82, UR36, RZ ;  /* 0x0000002452003c24 */ /* 0x000fe8000f8e02ff */
[----:B-1----:R-:W-:Y:S05]  /*5830*/  @P3 IMAD.WIDE R2, R0, 0x4, R2 ;  /* 0x0000000400023825 */ /* 0x002fea00078e0202 */
[----:B-----5:R1:W5:Y:S02]  /*5840*/  @P3 LDG.E R47, desc[UR46][R2.64] ;  /* 0x0000002e022f3981 */ /* 0x020364000c1e1900 */
[----:B-1----:R-:W2:Y:S02]  /*5850*/  @!P3 LDC R47, c[0x0][0x8a0] ;  /* 0x00022800ff2fbb82 */ /* 0x002ea40000000800 */
.L_x_87:
[----:B-----5:R-:W-:Y:S01]  /*5860*/  FSETP.NEU.AND P3, PT, R49, RZ, PT ;  /* 0x000000ff3100720b */ /* 0x020fe20003f6d000 */
[----:B------:R-:W-:Y:S01]  /*5870*/  IMAD.SHL.U32 R66, R92, 0x2, RZ ;  /* 0x000000025c427824 */ /* 0x000fe200078e00ff */
[----:B------:R-:W-:Y:S01]  /*5880*/  SEL R4, RZ, 0xffffffff, P2 ;  /* 0xffffffffff047807 */ /* 0x000fe20001000000 */
[----:B------:R-:W-:Y:S01]  /*5890*/  BSSY B1, `(.L_x_88) ;  /* 0x0000043000017945 */ /* 0x000fe20003800000 */
[----:B------:R-:W-:Y:S01]  /*58a0*/  @P1 LOP3.LUT P2, RZ, R88, 0xff, RZ, 0xc0, !PT ;  /* 0x000000ff58ff1812 */ /* 0x000fe2000784c0ff */
[----:B------:R-:W-:Y:S01]  /*58b0*/  VIADD R107, R66, UR48 ;  /* 0x00000030426b7c36 */ /* 0x000fe20008000000 */
[----:B------:R-:W-:Y:S01]  /*58c0*/  @P1 SEL R0, RZ, 0xffffffff, P3 ;  /* 0xffffffffff001807 */ /* 0x000fe20001800000 */
[----:B------:R-:W-:Y:S01]  /*58d0*/  IMAD.MOV.U32 R67, RZ, RZ, 0x1 ;  /* 0x00000001ff437424 */ /* 0x000fe200078e00ff */
[----:B------:R-:W-:Y:S01]  /*58e0*/  LOP3.LUT R98, R98, 0x1, RZ, 0x3c, !PT ;  /* 0x0000000162627812 */ /* 0x000fe200078e3cff */
[----:B------:R-:W-:Y:S01]  /*58f0*/  IMAD.MOV.U32 R65, RZ, RZ, RZ ;  /* 0x000000ffff417224 */ /* 0x000fe200078e00ff */
[----:B------:R-:W-:Y:S02]  /*5900*/  @P0 SEL R0, R4, R0, !P2 ;  /* 0x0000000004000207 */ /* 0x000fe40005000000 */
[----:B------:R-:W-:Y:S02]  /*5910*/  CS2R R78, SRZ ;  /* 0x00000000004e7805 */ /* 0x000fe4000001ff00 */
[----:B------:R-:W-:Y:S02]  /*5920*/  LEA R64, R45, UR48, 0x3 ;  /* 0x000000302d407c11 */ /* 0x000fe4000f8e18ff */
[----:B------:R-:W-:Y:S02]  /*5930*/  CS2R R76, SRZ ;  /* 0x00000000004c7805 */ /* 0x000fe4000001ff00 */
[----:B------:R-:W-:Y:S02]  /*5940*/  @P1 LOP3.LUT R0, R0, 0x1, RZ, 0xc0, !PT ;  /* 0x0000000100001812 */ /* 0x000fe400078ec0ff */
[----:B------:R-:W-:Y:S02]  /*5950*/  CS2R R70, SRZ ;  /* 0x0000000000467805 */ /* 0x000fe4000001ff00 */
[----:B------:R-:W-:Y:S02]  /*5960*/  SHF.L.U32 R2, R97, 0x1f, RZ ;  /* 0x0000001f61027819 */ /* 0x000fe400000006ff */
[----:B------:R-:W-:Y:S02]  /*5970*/  CS2R R68, SRZ ;  /* 0x0000000000447805 */ /* 0x000fe4000001ff00 */
[----:B------:R-:W-:Y:S02]  /*5980*/  ISETP.NE.U32.OR P6, PT, R0, 0x1, !P1 ;  /* 0x000000010000780c */ /* 0x000fe40004fc5470 */
[----:B------:R-:W-:Y:S02]  /*5990*/  CS2R R62, SRZ ;  /* 0x00000000003e7805 */ /* 0x000fe4000001ff00 */
[----:B------:R-:W-:Y:S02]  /*59a0*/  PLOP3.LUT P2, PT, PT, PT, UP1, 0x80, 0x8 ;  /* 0x000000000008781c */ /* 0x000fe40003f4f018 */
[----:B------:R-:W-:Y:S02]  /*59b0*/  CS2R R60, SRZ ;  /* 0x00000000003c7805 */ /* 0x000fe4000001ff00 */
[----:B------:R-:W-:Y:S02]  /*59c0*/  LEA.HI R48, R45, R45, RZ, 0x1 ;  /* 0x0000002d2d307211 */ /* 0x000fe400078f08ff */
[----:B------:R-:W-:Y:S02]  /*59d0*/  CS2R R58, SRZ ;  /* 0x00000000003a7805 */ /* 0x000fe4000001ff00 */
[----:B------:R-:W-:Y:S02]  /*59e0*/  LOP3.LUT P4, R103, R88, 0xff, RZ, 0xc0, !PT ;  /* 0x000000ff58677812 */ /* 0x000fe4000788c0ff */
[----:B------:R-:W-:Y:S02]  /*59f0*/  CS2R R56, SRZ ;  /* 0x0000000000387805 */ /* 0x000fe4000001ff00 */
[----:B------:R-:W-:Y:S01]  /*5a00*/  SEL R3, RZ, 0xffffffff, P3 ;  /* 0xffffffffff037807 */ /* 0x000fe20001800000 */
[----:B------:R-:W-:Y:S01]  /*5a10*/  VIADD R108, R107, 0x400 ;  /* 0x000004006b6c7836 */ /* 0x000fe20000000000 */
[----:B------:R-:W-:Y:S01]  /*5a20*/  P2R R105, PR, RZ, 0x40 ;  /* 0x00000040ff697803 */ /* 0x000fe20000000000 */
[----:B------:R-:W-:Y:S01]  /*5a30*/  IMAD.IADD R106, R99, 0x1, R107 ;  /* 0x00000001636a7824 */ /* 0x000fe200078e026b */
[----:B------:R-:W-:Y:S02]  /*5a40*/  @P6 SHF.L.U32 R0, R98, 0x1f, RZ ;  /* 0x0000001f62006819 */ /* 0x000fe400000006ff */
[----:B------:R-:W-:Y:S02]  /*5a50*/  @P2 SEL R3, R4, R3, !P4 ;  /* 0x0000000304032207 */ /* 0x000fe40006000000 */
[----:B------:R1:W3:Y:S02]  /*5a60*/  @P6 SYNCS.PHASECHK.TRANS64.TRYWAIT P1, [UR48+0x20], R0 ;  /* 0x00002000ff0065a7 */ /* 0x0002e40008021130 */
[----:B------:R-:W-:Y:S04]  /*5a70*/  LOP3.LUT R3, R3, 0x1, RZ, 0xc0, !PT ;  /* 0x0000000103037812 */ /* 0x000fe800078ec0ff */
[----:B------:R-:W-:Y:S04]  /*5a80*/  ISETP.NE.U32.AND P5, PT, R3, 0x1, PT ;  /* 0x000000010300780c */ /* 0x000fe80003fa5070 */
[----:B------:R-:W-:Y:S01]  /*5a90*/  P2R R72, PR, RZ, 0x20 ;  /* 0x00000020ff487803 */ /* 0x000fe20000000000 */
[----:B------:R4:W2:Y:S01]  /*5aa0*/  SYNCS.PHASECHK.TRANS64.TRYWAIT P0, [R64+URZ+0x90], R2 ;  /* 0x00009002400075a7 */ /* 0x0008a200080011ff */
[C---:B-1----:R-:W-:Y:S01]  /*5ab0*/  IMAD.SHL.U32 R0, R48.reuse, 0x80, RZ ;  /* 0x0000008030007824 */ /* 0x042fe200078e00ff */
[----:B------:R-:W-:Y:S04]  /*5ac0*/  LOP3.LUT R48, R48, 0xffe, RZ, 0xc0, !PT ;  /* 0x00000ffe30307812 */ /* 0x000fe800078ec0ff */
[----:B------:R-:W-:Y:S01]  /*5ad0*/  LOP3.LUT R0, R0, 0xffffff00, RZ, 0xc0, !PT ;  /* 0xffffff0000007812 */ /* 0x000fe200078ec0ff */
[----:B------:R-:W-:Y:S04]  /*5ae0*/  IMAD.IADD R48, R45, 0x1, -R48 ;  /* 0x000000012d307824 */ /* 0x000fe800078e0a30 */
[----:B------:R-:W-:Y:S04]  /*5af0*/  IMAD.IADD R0, R46, 0x1, R0 ;  /* 0x000000012e007824 */ /* 0x000fe800078e0200 */
[----:B------:R-:W-:Y:S01]  /*5b00*/  IMAD R48, R48, 0x100000, R0 ;  /* 0x0010000030307824 */ /* 0x000fe200078e0200 */
[----:B---3--:R-:W-:Y:S01]  /*5b10*/  @P6 SEL R67, RZ, 0x1, !P1 ;  /* 0x00000001ff436807 */ /* 0x008fe20004800000 */
[----:B----4-:R-:W-:Y:S06]  /*5b20*/  @!P6 BRA `(.L_x_89) ;  /* 0x000000000064e947 */ /* 0x010fec0003800000 */
[----:B------:R-:W-:Y:S01]  /*5b30*/  @P5 IMAD R5, R100, 0x2, R108 ;  /* 0x0000000264055824 */ /* 0x000fe200078e026c */
[----:B------:R-:W-:Y:S01]  /*5b40*/  ISETP.NE.AND P1, PT, R67, RZ, PT ;  /* 0x000000ff4300720c */ /* 0x000fe20003f25270 */
[----:B------:R-:W-:Y:S01]  /*5b50*/  IMAD.MOV.U32 R78, RZ, RZ, RZ ;  /* 0x000000ffff4e7224 */ /* 0x000fe200078e00ff */
[----:B------:R-:W-:Y:S01]  /*5b60*/  BSSY B0, `(.L_x_90) ;  /* 0x000000d000007945 */ /* 0x000fe20003800000 */
[----:B------:R-:W-:Y:S01]  /*5b70*/  @P5 IMAD.IADD R4, R99, 0x1, R5 ;  /* 0x0000000163045824 */ /* 0x000fe200078e0205 */
[----:B------:R-:W-:Y:S02]  /*5b80*/  CS2R R70, SRZ ;  /* 0x0000000000467805 */ /* 0x000fe4000001ff00 */
[----:B------:R-:W-:Y:S02]  /*5b90*/  CS2R R68, SRZ ;  /* 0x0000000000447805 */ /* 0x000fe4000001ff00 */
[----:B------:R-:W-:Y:S02]  /*5ba0*/  CS2R R76, SRZ ;  /* 0x00000000004c7805 */ /* 0x000fe4000001ff00 */
[----:B------:R-:W-:Y:S02]  /*5bb0*/  CS2R R58, SRZ ;  /* 0x00000000003a7805 */ /* 0x000fe4000001ff00 */
[----:B------:R-:W-:Y:S02]  /*5bc0*/  CS2R R56, SRZ ;  /* 0x0000000000387805 */ /* 0x000fe4000001ff00 */
[----:B------:R-:W-:Y:S02]  /*5bd0*/  CS2R R62, SRZ ;  /* 0x00000000003e7805 */ /* 0x000fe4000001ff00 */
[----:B------:R-:W-:Y:S01]  /*5be0*/  CS2R R60, SRZ ;  /* 0x00000000003c7805 */ /* 0x000fe2000001ff00 */
[----:B------:R-:W-:Y:S06]  /*5bf0*/  @P1 BRA `(.L_x_91) ;  /* 0x00000000000c1947 */ /* 0x000fec0003800000 */
[----:B------:R-:W-:Y:S04]  /*5c00*/  SHF.L.U32 R3, R98, 0x1f, RZ ;  /* 0x0000001f62037819 */ /* 0x000fe800000006ff */
[----:B------:R-:W1:Y:S02]  /*5c10*/  SYNCS.PHASECHK.TRANS64.TRYWAIT P1, [UR48+0x20], R3 ;  /* 0x00002003ff0075a7 */ /* 0x000e640008021130 */
[----:B-1----:R-:W-:Y:S05]  /*5c20*/  @!P1 BRA `(.L_x_92) ;  /* 0x0000003c00509947 */ /* 0x002fea0003800000 */
.L_x_91:
[----:B------:R-:W-:Y:S05]  /*5c30*/  BSYNC B0 ;  /* 0x0000000000007941 */ /* 0x000fea0003800000 */
.L_x_90:
[----:B------:R-:W-:Y:S01]  /*5c40*/  ISETP.NE.AND P1, PT, R72, RZ, PT ;  /* 0x000000ff4800720c */ /* 0x000fe20003f25270 */
[----:B------:R-:W-:Y:S11]  /*5c50*/  HFMA2 R65, -RZ, RZ, 0, 5.9604644775390625e-08 ;  /* 0x00000001ff417431 */ /* 0x000ff600000001ff */
[----:B------:R-:W-:Y:S01]  /*5c60*/  @!UPT UIADD3 URZ, UPT, UPT, URZ, URZ, URZ ;  /* 0x000000fffffff290 */ /* 0x000fe2000fffe0ff */
[----:B------:R-:W-:Y:S05]  /*5c70*/  @P1 WARPSYNC.ALL ;  /* 0x0000000000001948 */ /* 0x000fea0003800000 */
[----:B------:R3:W4:Y:S04]  /*5c80*/  @P1 LDSM.16.M88.4 R68, [R5] ;  /* 0x000000000544183b */ /* 0x0007280000000200 */
[----:B------:R3:W1:Y:S04]  /*5c90*/  @P1 LDSM.16.M88.4 R76, [R4] ;  /* 0x00000000044c183b */ /* 0x0006680000000200 */
[----:B------:R3:W1:Y:S04]  /*5ca0*/  @P1 LDSM.16.M88.4 R56, [R66+UR48+0x400] ;  /* 0x000400304238183b */ /* 0x0006680008000200 */
[----:B------:R3:W1:Y:S02]  /*5cb0*/  @P1 LDSM.16.M88.4 R60, [R106+0x400] ;  /* 0x000400006a3c183b */ /* 0x0006640000000200 */
.L_x_89:
[----:B------:R-:W-:Y:S05]  /*5cc0*/  BSYNC B1 ;  /* 0x0000000000017941 */ /* 0x000fea0003800000 */
.L_x_88:
[----:B-1----:R-:W-:Y:S04]  /*5cd0*/  SHF.R.U32.HI R0, RZ, 0x15, R48 ;  /* 0x00000015ff007819 */ /* 0x002fe80000011630 */
[----:B------:R-:W-:Y:S01]  /*5ce0*/  LOP3.LUT P1, RZ, R0, 0x3, R93, 0x48, !PT ;  /* 0x0000000300ff7812 */ /* 0x000fe2000782485d */
[----:B------:R-:W-:Y:S01]  /*5cf0*/  @!UPT UIADD3 URZ, UPT, UPT, URZ, URZ, URZ ;  /* 0x000000fffffff290 */ /* 0x000fe2000fffe0ff */
[----:B--2---:R-:W-:Y:S11]  /*5d00*/  @P0 BRA `(.L_x_93) ;  /* 0x0000000000080947 */ /* 0x004ff60003800000 */
[----:B------:R-:W1:Y:S02]  /*5d10*/  SYNCS.PHASECHK.TRANS64.TRYWAIT P0, [R64+URZ+0x90], R2 ;  /* 0x00009002400075a7 */ /* 0x000e6400080011ff */
[----:B-1----:R-:W-:Y:S05]  /*5d20*/  @!P0 BRA `(.L_x_94) ;  /* 0x0000003c00288947 */ /* 0x002fea0003800000 */
.L_x_93:
[----:B------:R-:W-:Y:S05]  /*5d30*/  @!P1 BRA `(.L_x_95) ;  /* 0x0000000000409947 */ /* 0x000fea0003800000 */
[----:B------:R-:W3:Y:S01]  /*5d40*/  LDCU.64 UR8, c[0x4][0x70] ;  /* 0x01000e00ff0877ac */ /* 0x000ee20008000a00 */
[----:B------:R-:W-:Y:S01]  /*5d50*/  MOV R3, 0x0 ;  /* 0x0000000000037802 */ /* 0x000fe20000000f00 */
[----:B------:R-:W-:Y:S02]  /*5d60*/  HFMA2 R12, -RZ, RZ, 0, 5.9604644775390625e-08 ;  /* 0x00000001ff0c7431 */ /* 0x000fe400000001ff */
[----:B------:R-:W-:Y:S02]  /*5d70*/  IMAD.MOV.U32 R8, RZ, RZ, 0x192 ;  /* 0x00000192ff087424 */ /* 0x000fe400078e00ff */
[----:B------:R-:W-:Y:S01]  /*5d80*/  IMAD.MOV.U32 R13, RZ, RZ, RZ ;  /* 0x000000ffff0d7224 */ /* 0x000fe200078e00ff */
[----:B------:R-:W2:Y:S01]  /*5d90*/  LDCU.64 UR6, c[0x4][0x78] ;  /* 0x01000f00ff0677ac */ /* 0x000ea20008000a00 */
[----:B-1----:R-:W1:Y:S01]  /*5da0*/  LDC.64 R2, c[0x4][R3] ;  /* 0x0100000003027b82 */ /* 0x002e620000000a00 */
[----:B------:R-:W5:Y:S01]  /*5db0*/  LDCU.64 UR4, c[0x4][0x10] ;  /* 0x01000200ff0477ac */ /* 0x000f620008000a00 */
[----:B---3--:R-:W-:Y:S01]  /*5dc0*/  MOV R5, UR9 ;  /* 0x0000000900057c02 */ /* 0x008fe20008000f00 */
[----:B------:R-:W-:Y:S01]  /*5dd0*/  IMAD.U32 R4, RZ, RZ, UR8 ;  /* 0x00000008ff047e24 */ /* 0x000fe2000f8e00ff */
[----:B--2---:R-:W-:Y:S01]  /*5de0*/  MOV R7, UR7 ;  /* 0x0000000700077c02 */ /* 0x004fe20008000f00 */
[----:B------:R-:W-:Y:S01]  /*5df0*/  IMAD.U32 R6, RZ, RZ, UR6 ;  /* 0x00000006ff067e24 */ /* 0x000fe2000f8e00ff */
[----:B-----5:R-:W-:Y:S01]  /*5e00*/  MOV R11, UR5 ;  /* 0x00000005000b7c02 */ /* 0x020fe20008000f00 */
[----:B------:R-:W-:Y:S02]  /*5e10*/  IMAD.U32 R10, RZ, RZ, UR4 ;  /* 0x00000004ff0a7e24 */ /* 0x000fe4000f8e00ff */
[----:B------:R-:W-:Y:S07]  /*5e20*/  LEPC R20, `(.L_x_95) ;  /* 0x000000001014794e */ /* 0x000fee0000000000 */
[----:B-1--4-:R-:W-:Y:S05]  /*5e30*/  CALL.ABS.NOINC R2 ;  /* 0x0000000002007343 */ /* 0x012fea0003c00000 */
.L_x_95:
[----:B------:R-:W-:Y:S01]  /*5e40*/  SHF.L.U32 R50, R56, 0x10, RZ ;  /* 0x0000001038327819 */ /* 0x000fe200000006ff */
[----:B------:R-:W-:Y:S05]  /*5e50*/  WARPSYNC.ALL ;  /* 0x0000000000007948 */ /* 0x000fea0003800000 */
[----:B------:R-:W-:Y:S01]  /*5e60*/  R2UR UR4, R48 ;  /* 0x00000000300472ca */ /* 0x000fe200000e0000 */
[----:B------:R-:W-:Y:S01]  /*5e70*/  BSSY.RECONVERGENT B0, `(.L_x_96) ;  /* 0x000008b000007945 */ /* 0x000fe20003800200 */
[----:B------:R-:W-:Y:S02]  /*5e80*/  LOP3.LUT R51, R56, 0xffff0000, RZ, 0xc0, !PT ;  /* 0xffff000038337812 */ /* 0x000fe400078ec0ff */
[----:B------:R-:W-:Y:S02]  /*5e90*/  SHF.L.U32 R52, R57, 0x10, RZ ;  /* 0x0000001039347819 */ /* 0x000fe400000006ff */
[----:B------:R-:W-:Y:S02]  /*5ea0*/  SHF.L.U32 R73, R100, 0x1, RZ ;  /* 0x0000000164497819 */ /* 0x000fe400000006ff */
[----:B------:R-:W-:Y:S02]  /*5eb0*/  ISETP.NE.AND P0, PT, R101, RZ, PT ;  /* 0x000000ff6500720c */ /* 0x000fe40003f05270 */
[----:B------:R-:W-:Y:S03]  /*5ec0*/  IADD3 R108, PT, PT, R108, R73, RZ ;  /* 0x000000496c6c7210 */ /* 0x000fe60007ffe0ff */
[----:B---3--:R-:W2:Y:S01]  /*5ed0*/  LDTM.16dp256bit.x8 R4, tmem[UR4] ;  /* 0x00000004000479ee */ /* 0x008ea200081a0000 */
[----:B------:R-:W-:Y:S01]  /*5ee0*/  IADD3 R109, PT, PT, R99, R108, RZ ;  /* 0x0000006c636d7210 */ /* 0x000fe20007ffe0ff */
[C---:B--2---:R-:W-:Y:S01]  /*5ef0*/  FMUL R0, R47.reuse, R4 ;  /* 0x000000042f007220 */ /* 0x044fe20000400000 */
[C---:B-1----:R-:W-:Y:S01]  /*5f00*/  FMUL R2, R47.reuse, R5 ;  /* 0x000000052f027220 */ /* 0x042fe20000400000 */
[C---:B------:R-:W-:Y:S01]  /*5f10*/  FMUL R4, R47.reuse, R8 ;  /* 0x000000082f047220 */ /* 0x040fe20000400000 */
[C---:B------:R-:W-:Y:S01]  /*5f20*/  FMUL R3, R47.reuse, R6 ;  /* 0x000000062f037220 */ /* 0x040fe20000400000 */
[C---:B------:R-:W-:Y:S01]  /*5f30*/  FMUL R5, R47.reuse, R9 ;  /* 0x000000092f057220 */ /* 0x040fe20000400000 */
[C---:B------:R-:W-:Y:S01]  /*5f40*/  FMUL R8, R47.reuse, R12 ;  /* 0x0000000c2f087220 */ /* 0x040fe20000400000 */
[C---:B------:R-:W-:Y:S01]  /*5f50*/  FMUL R6, R47.reuse, R10 ;  /* 0x0000000a2f067220 */ /* 0x040fe20000400000 */
[C---:B------:R-:W-:Y:S01]  /*5f60*/  FMUL R9, R47.reuse, R13 ;  /* 0x0000000d2f097220 */ /* 0x040fe20000400000 */
[----:B------:R-:W-:Y:S01]  /*5f70*/  FMUL R12, R47, R16 ;  /* 0x000000102f0c7220 */ /* 0x000fe20000400000 */
[----:B------:R-:W-:Y:S01]  /*5f80*/  FFMA R0, R49, R50, R0 ;  /* 0x0000003231007223 */ /* 0x000fe20000000000 */
[C---:B------:R-:W-:Y:S01]  /*5f90*/  FMUL R10, R47.reuse, R14 ;  /* 0x0000000e2f0a7220 */ /* 0x040fe20000400000 */
[C---:B------:R-:W-:Y:S01]  /*5fa0*/  FMUL R13, R47.reuse, R17 ;  /* 0x000000112f0d7220 */ /* 0x040fe20000400000 */
[----:B------:R-:W-:Y:S01]  /*5fb0*/  FMUL R16, R47, R20 ;  /* 0x000000142f107220 */ /* 0x000fe20000400000 */
[----:B------:R-:W-:Y:S01]  /*5fc0*/  FFMA R2, R49, R51, R2 ;  /* 0x0000003331027223 */ /* 0x000fe20000000002 */
[C---:B------:R-:W-:Y:S01]  /*5fd0*/  FMUL R14, R47.reuse, R18 ;  /* 0x000000122f0e7220 */ /* 0x040fe20000400000 */
[C---:B------:R-:W-:Y:S01]  /*5fe0*/  FMUL R17, R47.reuse, R21 ;  /* 0x000000152f117220 */ /* 0x040fe20000400000 */
[C---:B------:R-:W-:Y:S01]  /*5ff0*/  FMUL R20, R47.reuse, R24 ;  /* 0x000000182f147220 */ /* 0x040fe20000400000 */
[C---:B------:R-:W-:Y:S01]  /*6000*/  FMUL R18, R47.reuse, R22 ;  /* 0x000000162f127220 */ /* 0x040fe20000400000 */
[C---:B------:R-:W-:Y:S01]  /*6010*/  FMUL R21, R47.reuse, R25 ;  /* 0x000000192f157220 */ /* 0x040fe20000400000 */
[C---:B------:R-:W-:Y:S01]  /*6020*/  FMUL R24, R47.reuse, R28 ;  /* 0x0000001c2f187220 */ /* 0x040fe20000400000 */
[C---:B------:R-:W-:Y:S01]  /*6030*/  FMUL R22, R47.reuse, R26 ;  /* 0x0000001a2f167220 */ /* 0x040fe20000400000 */
[C---:B------:R-:W-:Y:S01]  /*6040*/  FMUL R25, R47.reuse, R29 ;  /* 0x0000001d2f197220 */ /* 0x040fe20000400000 */
[----:B------:R-:W-:Y:S01]  /*6050*/  FMUL R28, R47, R32 ;  /* 0x000000202f1c7220 */ /* 0x000fe20000400000 */
[----:B------:R-:W-:Y:S01]  /*6060*/  LOP3.LUT R32, R57, 0xffff0000, RZ, 0xc0, !PT ;  /* 0xffff000039207812 */ /* 0x000fe200078ec0ff */
[C---:B------:R-:W-:Y:S01]  /*6070*/  FMUL R26, R47.reuse, R30 ;  /* 0x0000001e2f1a7220 */ /* 0x040fe20000400000 */
[----:B------:R-:W-:Y:S01]  /*6080*/  FMUL R29, R47, R33 ;  /* 0x000000212f1d7220 */ /* 0x000fe20000400000 */
[----:B------:R-:W-:Y:S01]  /*6090*/  SHF.L.U32 R33, R58, 0x10, RZ ;  /* 0x000000103a217819 */ /* 0x000fe200000006ff */
[----:B------:R-:W-:Y:S01]  /*60a0*/  FFMA R3, R49, R52, R3 ;  /* 0x0000003431037223 */ /* 0x000fe20000000003 */
[----:B------:R-:W-:Y:S01]  /*60b0*/  F2FP.BF16.F32.PACK_AB R52, R2, R0 ;  /* 0x000000000234723e */ /* 0x000fe200000010ff */
[----:B------:R-:W-:Y:S01]  /*60c0*/  FMUL R7, R47, R7 ;  /* 0x000000072f077220 */ /* 0x000fe20000400000 */
[----:B------:R-:W-:Y:S01]  /*60d0*/  SHF.L.U32 R0, R59, 0x10, RZ ;  /* 0x000000103b007819 */ /* 0x000fe200000006ff */
[----:B------:R-:W-:Y:S01]  /*60e0*/  FMUL R30, R47, R34 ;  /* 0x000000222f1e7220 */ /* 0x000fe20000400000 */
[----:B------:R-:W-:Y:S01]  /*60f0*/  LOP3.LUT R34, R58, 0xffff0000, RZ, 0xc0, !PT ;  /* 0xffff00003a227812 */ /* 0x000fe200078ec0ff */
[----:B------:R-:W-:Y:S01]  /*6100*/  FFMA R7, R49, R32, R7 ;  /* 0x0000002031077223 */ /* 0x000fe20000000007 */
[----:B------:R-:W-:Y:S01]  /*6110*/  LOP3.LUT R2, R59, 0xffff0000, RZ, 0xc0, !PT ;  /* 0xffff00003b027812 */ /* 0x000fe200078ec0ff */
[----:B------:R-:W-:Y:S01]  /*6120*/  FFMA R4, R49, R33, R4 ;  /* 0x0000002131047223 */ /* 0x000fe20000000004 */
[----:B------:R-:W-:Y:S01]  /*6130*/  FMUL R11, R47, R11 ;  /* 0x0000000b2f0b7220 */ /* 0x000fe20000400000 */
[----:B------:R-:W-:Y:S01]  /*6140*/  FFMA R5, R49, R34, R5 ;  /* 0x0000002231057223 */ /* 0x000fe20000000005 */
[----:B------:R-:W-:Y:S01]  /*6150*/  F2FP.BF16.F32.PACK_AB R53, R7, R3 ;  /* 0x000000030735723e */ /* 0x000fe200000010ff */
[C---:B------:R-:W-:Y:S01]  /*6160*/  FFMA R6, R49.reuse, R0, R6 ;  /* 0x0000000031067223 */ /* 0x040fe20000000006 */
[C---:B------:R-:W-:Y:S01]  /*6170*/  SHF.L.U32 R0, R60.reuse, 0x10, RZ ;  /* 0x000000103c007819 */ /* 0x040fe200000006ff */
[----:B------:R-:W-:Y:S01]  /*6180*/  FFMA R11, R49, R2, R11 ;  /* 0x00000002310b7223 */ /* 0x000fe2000000000b */
[----:B------:R-:W-:Y:S01]  /*6190*/  LOP3.LUT R2, R60, 0xffff0000, RZ, 0xc0, !PT ;  /* 0xffff00003c027812 */ /* 0x000fe200078ec0ff */
[----:B------:R-:W-:Y:S01]  /*61a0*/  FMUL R15, R47, R15 ;  /* 0x0000000f2f0f7220 */ /* 0x000fe20000400000 */
[----:B------:R-:W-:Y:S01]  /*61b0*/  SHF.L.U32 R3, R61, 0x10, RZ ;  /* 0x000000103d037819 */ /* 0x000fe200000006ff */
[----:B------:R-:W-:Y:S01]  /*61c0*/  FFMA R8, R49, R0, R8 ;  /* 0x0000000031087223 */ /* 0x000fe20000000008 */
[----:B------:R-:W-:Y:S01]  /*61d0*/  LOP3.LUT R0, R61, 0xffff0000, RZ, 0xc0, !PT ;  /* 0xffff00003d007812 */ /* 0x000fe200078ec0ff */
[C---:B------:R-:W-:Y:S01]  /*61e0*/  FFMA R9, R49.reuse, R2, R9 ;  /* 0x0000000231097223 */ /* 0x040fe20000000009 */
[C---:B------:R-:W-:Y:S01]  /*61f0*/  SHF.L.U32 R2, R62.reuse, 0x10, RZ ;  /* 0x000000103e027819 */ /* 0x040fe200000006ff */
[----:B------:R-:W-:Y:S01]  /*6200*/  FFMA R10, R49, R3, R10 ;  /* 0x00000003310a7223 */ /* 0x000fe2000000000a */
[----:B------:R-:W-:Y:S01]  /*6210*/  SHF.L.U32 R3, R63, 0x10, RZ ;  /* 0x000000103f037819 */ /* 0x000fe200000006ff */
[C---:B------:R-:W-:Y:S01]  /*6220*/  FFMA R15, R49.reuse, R0, R15 ;  /* 0x00000000310f7223 */ /* 0x040fe2000000000f */
[----:B------:R-:W-:Y:S01]  /*6230*/  LOP3.LUT R0, R62, 0xffff0000, RZ, 0xc0, !PT ;  /* 0xffff00003e007812 */ /* 0x000fe200078ec0ff */
[----:B------:R-:W-:Y:S01]  /*6240*/  FFMA R12, R49, R2, R12 ;  /* 0x00000002310c7223 */ /* 0x000fe2000000000c */
[C---:B----4-:R-:W-:Y:S01]  /*6250*/  SHF.L.U32 R2, R68.reuse, 0x10, RZ ;  /* 0x0000001044027819 */ /* 0x050fe200000006ff */
[----:B------:R-:W-:Y:S01]  /*6260*/  FMUL R19, R47, R19 ;  /* 0x000000132f137220 */ /* 0x000fe20000400000 */
[----:B------:R-:W-:Y:S01]  /*6270*/  F2FP.BF16.F32.PACK_AB R54, R5, R4 ;  /* 0x000000040536723e */ /* 0x000fe200000010ff */
[----:B------:R-:W-:Y:S01]  /*6280*/  FFMA R13, R49, R0, R13 ;  /* 0x00000000310d7223 */ /* 0x000fe2000000000d */
[----:B------:R-:W-:Y:S01]  /*6290*/  LOP3.LUT R0, R63, 0xffff0000, RZ, 0xc0, !PT ;  /* 0xffff00003f007812 */ /* 0x000fe200078ec0ff */
[----:B------:R-:W-:Y:S01]  /*62a0*/  FFMA R14, R49, R3, R14 ;  /* 0x00000003310e7223 */ /* 0x000fe2000000000e */
[----:B------:R-:W-:Y:S01]  /*62b0*/  LOP3.LUT R3, R68, 0xffff0000, RZ, 0xc0, !PT ;  /* 0xffff000044037812 */ /* 0x000fe200078ec0ff */
[----:B------:R-:W-:Y:S01]  /*62c0*/  FMUL R23, R47, R23 ;  /* 0x000000172f177220 */ /* 0x000fe20000400000 */
[----:B------:R-:W-:Y:S01]  /*62d0*/  F2FP.BF16.F32.PACK_AB R55, R11, R6 ;  /* 0x000000060b37723e */ /* 0x000fe200000010ff */
[----:B------:R-:W-:Y:S01]  /*62e0*/  FFMA R19, R49, R0, R19 ;  /* 0x0000000031137223 */ /* 0x000fe20000000013 */
[----:B------:R-:W-:Y:S01]  /*62f0*/  SHF.L.U32 R0, R69, 0x10, RZ ;  /* 0x0000001045007819 */ /* 0x000fe200000006ff */
[----:B------:R-:W-:Y:S01]  /*6300*/  FFMA R16, R49, R2, R16 ;  /* 0x0000000231107223 */ /* 0x000fe20000000010 */
[----:B------:R-:W-:Y:S01]  /*6310*/  LOP3.LUT R2, R69, 0xffff0000, RZ, 0xc0, !PT ;  /* 0xffff000045027812 */ /* 0x000fe200078ec0ff */
[----:B------:R-:W-:Y:S01]  /*6320*/  FFMA R17, R49, R3, R17 ;  /* 0x0000000331117223 */ /* 0x000fe20000000011 */
[----:B------:R-:W-:Y:S01]  /*6330*/  SHF.L.U32 R3, R71, 0x10, RZ ;  /* 0x0000001047037819 */ /* 0x000fe200000006ff */
        /* <DEDUP_REMOVED lines=15> */
[C---:B------:R-:W-:Y:S01]  /*6430*/  SHF.L.U32 R2, R78.reuse, 0x10, RZ ;  /* 0x000000104e027819 */ /* 0x040fe200000006ff */
[----:B------:R-:W-:Y:S01]  /*6440*/  FMUL R31, R47, R31 ;  /* 0x0000001f2f1f7220 */ /* 0x000fe20000400000 */
[----:B------:R-:W-:Y:S01]  /*6450*/  F2FP.BF16.F32.PACK_AB R8, R9, R8 ;  /* 0x000000080908723e */ /* 0x000fe200000010ff */
[----:B------:R1:W-:Y:S01]  /*6460*/  STSM.16.M88.4 [R107+0x400], R52 ;  /* 0x000400346b007844 */ /* 0x0003e20000000200 */
        /* <DEDUP_REMOVED lines=8> */
[----:B------:R-:W-:Y:S01]  /*64f0*/  LOP3.LUT R0, R79, 0xffff0000, RZ, 0xc0, !PT ;  /* 0xffff00004f007812 */ /* 0x000fe200078ec0ff */
[----:B------:R-:W-:Y:S01]  /*6500*/  FFMA R28, R49, R2, R28 ;  /* 0x00000002311c7223 */ /* 0x000fe2000000001c */
[----:B------:R-:W-:Y:S01]  /*6510*/  F2FP.BF16.F32.PACK_AB R11, R19, R14 ;  /* 0x0000000e130b723e */ /* 0x000fe200000010ff */
[----:B------:R-:W-:Y:S01]  /*6520*/  FFMA R29, R49, R3, R29 ;  /* 0x00000003311d7223 */ /* 0x000fe2000000001d */
[----:B------:R-:W-:Y:S01]  /*6530*/  F2FP.BF16.F32.PACK_AB R16, R17, R16 ;  /* 0x000000101110723e */ /* 0x000fe200000010ff */
[----:B------:R-:W-:Y:S01]  /*6540*/  FFMA R30, R49, R4, R30 ;  /* 0x00000004311e7223 */ /* 0x000fe2000000001e */
[----:B------:R-:W-:Y:S01]  /*6550*/  F2FP.BF16.F32.PACK_AB R17, R23, R18 ;  /* 0x000000121711723e */ /* 0x000fe200000010ff */
[----:B------:R1:W-:Y:S01]  /*6560*/  STSM.16.M88.4 [R106+0x400], R8 ;  /* 0x000400086a007844 */ /* 0x0003e20000000200 */
[----:B------:R-:W-:Y:S01]  /*6570*/  FFMA R35, R49, R0, R35 ;  /* 0x0000000031237223 */ /* 0x000fe20000000023 */
[----:B------:R-:W-:Y:S02]  /*6580*/  F2FP.BF16.F32.PACK_AB R18, R21, R20 ;  /* 0x000000141512723e */ /* 0x000fe400000010ff */
[----:B------:R-:W-:Y:S02]  /*6590*/  F2FP.BF16.F32.PACK_AB R19, R27, R22 ;  /* 0x000000161b13723e */ /* 0x000fe400000010ff */
[----:B------:R-:W-:Y:S02]  /*65a0*/  F2FP.BF16.F32.PACK_AB R24, R25, R24 ;  /* 0x000000181918723e */ /* 0x000fe400000010ff */
[----:B------:R-:W-:Y:S01]  /*65b0*/  F2FP.BF16.F32.PACK_AB R25, R31, R26 ;  /* 0x0000001a1f19723e */ /* 0x000fe200000010ff */
[----:B------:R1:W-:Y:S01]  /*65c0*/  STSM.16.M88.4 [R108], R16 ;  /* 0x000000106c007844 */ /* 0x0003e20000000200 */
[----:B------:R-:W-:Y:S02]  /*65d0*/  F2FP.BF16.F32.PACK_AB R26, R29, R28 ;  /* 0x0000001c1d1a723e */ /* 0x000fe400000010ff */
[----:B------:R-:W-:Y:S05]  /*65e0*/  F2FP.BF16.F32.PACK_AB R27, R35, R30 ;  /* 0x0000001e231b723e */ /* 0x000fea00000010ff */
[----:B------:R1:W-:Y:S01]  /*65f0*/  STSM.16.M88.4 [R109], R24 ;  /* 0x000000186d007844 */ /* 0x0003e20000000200 */
[----:B------:R-:W-:Y:S01]  /*6600*/  @!PT LDS RZ, [RZ] ;  /* 0x00000000fffff984 */ /* 0x000fe20000000800 */
[----:B------:R-:W-:Y:S01]  /*6610*/  @!PT LDS RZ, [RZ] ;  /* 0x00000000fffff984 */ /* 0x000fe20000000800 */
[----:B------:R-:W-:Y:S01]  /*6620*/  @!PT LDS RZ, [RZ] ;  /* 0x00000000fffff984 */ /* 0x000fe20000000800 */
[----:B------:R-:W-:Y:S01]  /*6630*/  @!PT LDS RZ, [RZ] ;  /* 0x00000000fffff984 */ /* 0x000fe20000000800 */
[----:B------:R2:W-:Y:S07]  /*6640*/  MEMBAR.ALL.CTA ;  /* 0x0000000000007992 */ /* 0x0005ee0000008000 */
[----:B--2---:R-:W2:Y:S02]  /*6650*/  FENCE.VIEW.ASYNC.S ;  /* 0x00000000000073c6 */ /* 0x004ea40000000000 */
[----:B--2---:R-:W-:Y:S06]  /*6660*/  BAR.SYNC.DEFER_BLOCKING 0x1, 0x80 ;  /* 0x0042000000007b1d */ /* 0x004fec0000010000 */
[----:B------:R-:W-:Y:S05]  /*6670*/  @P0 BRA `(.L_x_97) ;  /* 0x0000000000280947 */ /* 0x000fea0003800000 */
[----:B------:R-:W-:Y:S02]  /*6680*/  UIADD3 UR4, UPT, UPT, UR48, 0x400, URZ ;  /* 0x0000040030047890 */ /* 0x000fe4000fffe0ff */
[----:B------:R-:W-:Y:S01]  /*6690*/  UIADD3 UR6, UP0, UPT, UR52, 0x680, URZ ;  /* 0x0000068034067890 */ /* 0x000fe2000ff1e0ff */
[----:B------:R-:W-:Y:S03]  /*66a0*/  UMOV UR43, UR36 ;  /* 0x00000024002b7c82 */ /* 0x000fe60008000000 */
[----:B------:R-:W-:Y:S01]  /*66b0*/  MOV R94, UR4 ;  /* 0x00000004005e7c02 */ /* 0x000fe20008000f00 */
[----:B------:R-:W-:Y:S03]  /*66c0*/  UIADD3.X UR7, UPT, UPT, URZ, UR53, URZ, UP0, !UPT ;  /* 0x00000035ff077290 */ /* 0x000fe600087fe4ff */
[----:B------:R-:W-:Y:S11]  /*66d0*/  R2UR UR40, R94 ;  /* 0x000000005e2872ca */ /* 0x000ff600000e0000 */
[----:B------:R-:W-:Y:S02]  /*66e0*/  @!UPT UIADD3 URZ, UPT, UPT, URZ, URZ, URZ ;  /* 0x000000fffffff290 */ /* 0x000fe4000fffe0ff */
[----:B------:R2:W-:Y:S01]  /*66f0*/  UTMASTG.3D [UR40], [UR6] ;  /* 0x00000028060073b5 */ /* 0x0005e20008010000 */
[----:B------:R0:W-:Y:S01]  /*6700*/  UTMACMDFLUSH ;  /* 0x00000000000079b7 */ /* 0x0001e20000000000 */
[----:B--2---:R-:W-:Y:S04]  /*6710*/  DEPBAR.LE SB0, 0x1 ;  /* 0x000080400000791a */ /* 0x004fe80000000000 */
.L_x_97:
[----:B------:R-:W-:Y:S05]  /*6720*/  BSYNC.RECONVERGENT B0 ;  /* 0x0000000000007941 */ /* 0x000fea0003800200 */
.L_x_96:
[----:B------:R-:W-:Y:S01]  /*6730*/  BAR.SYNC.DEFER_BLOCKING 0x1, 0x80 ;  /* 0x0042000000007b1d */ /* 0x000fe20000010000 */
[----:B------:R-:W-:Y:S01]  /*6740*/  ISETP.NE.AND P1, PT, R105, RZ, PT ;  /* 0x000000ff6900720c */ /* 0x000fe20003f25270 */
[----:B------:R-:W-:Y:S01]  /*6750*/  UISETP.NE.AND UP0, UPT, UR49, URZ, UPT ;  /* 0x000000ff3100728c */ /* 0x000fe2000bf05270 */
[----:B------:R-:W-:Y:S11]  /*6760*/  LEA R2, R65, UR48, 0x3 ;  /* 0x0000003041027c11 */ /* 0x000ff6000f8e18ff */
[----:B------:R-:W-:Y:S01]  /*6770*/  @P1 SHF.L.U32 R3, R98, 0x1f, RZ ;  /* 0x0000001f62031819 */ /* 0x000fe200000006ff */
[----:B------:R-:W-:Y:S06]  /*6780*/  BRA.U !UP0, `(.L_x_98) ;  /* 0x0000000108247547 */ /* 0x000fec000b800000 */
[----:B------:R-:W-:Y:S01]  /*6790*/  IMAD.U32 R4, RZ, RZ, UR51 ;  /* 0x00000033ff047e24 */ /* 0x000fe2000f8e00ff */
[----:B------:R-:W-:Y:S01]  /*67a0*/  MOV R0, UR37 ;  /* 0x0000002500007c02 */ /* 0x000fe20008000f00 */
[----:B------:R-:W-:Y:S03]  /*67b0*/  UIADD3 UR51, UPT, UPT, UR51, 0x1, URZ ;  /* 0x0000000133337890 */ /* 0x000fe6000fffe0ff */
[----:B------:R-:W-:Y:S01]  /*67c0*/  @P1 LEA R4, R4, UR48, 0x3 ;  /* 0x0000003004041c11 */ /* 0x000fe2000f8e18ff */
[----:B------:R-:W-:Y:S04]  /*67d0*/  UISETP.NE.AND UP0, UPT, UR51, 0x4, UPT ;  /* 0x000000043300788c */ /* 0x000fe8000bf05270 */
[----:B------:R-:W-:Y:S01]  /*67e0*/  @P1 VIADD R4, R4, 0x40 ;  /* 0x0000004004041836 */ /* 0x000fe20000000000 */
[----:B------:R-:W-:Y:S04]  /*67f0*/  USEL UR51, UR51, URZ, UP0 ;  /* 0x000000ff33337287 */ /* 0x000fe80008000000 */
[----:B------:R-:W-:Y:S04]  /*6800*/  @P1 PRMT R0, R0, 0x654, R4 ;  /* 0x0000065400001816 */ /* 0x000fe80000000004 */
[----:B------:R2:W-:Y:S04]  /*6810*/  @P1 SYNCS.ARRIVE.TRANS64.RED.A1T0 RZ, [R0+URZ], RZ ;  /* 0x000000ff00ff19a7 */ /* 0x0005e800081004ff */
.L_x_98:
[----:B------:R-:W3:Y:S01]  /*6820*/  @P1 SYNCS.PHASECHK.TRANS64.TRYWAIT P0, [R2+URZ+0x20], R3 ;  /* 0x00002003020015a7 */ /* 0x000ee200080011ff */
[----:B------:R-:W-:Y:S01]  /*6830*/  BSSY B1, `(.L_x_99) ;  /* 0x0000017000017945 */ /* 0x000fe20003800000 */
[----:B---3--:R-:W-:Y:S03]  /*6840*/  @P1 SEL R67, RZ, 0x1, !P0 ;  /* 0x00000001ff431807 */ /* 0x008fe60004000000 */
[----:B------:R-:W-:Y:S05]  /*6850*/  @!P1 BRA `(.L_x_100) ;  /* 0x0000000000509947 */ /* 0x000fea0003800000 */
[----:B------:R-:W-:Y:S01]  /*6860*/  ISETP.NE.AND P1, PT, R72, RZ, PT ;  /* 0x000000ff4800720c */ /* 0x000fe20003f25270 */
[----:B------:R-:W-:Y:S01]  /*6870*/  BSSY B0, `(.L_x_101) ;  /* 0x000000a000007945 */ /* 0x000fe20003800000 */
[----:B------:R-:W-:Y:S11]  /*6880*/  ISETP.NE.AND P0, PT, R67, RZ, PT ;  /* 0x000000ff4300720c */ /* 0x000ff60003f05270 */
[----:B------:R-:W-:Y:S04]  /*6890*/  @P1 IMAD R5, R65, 0x2000, R66 ;  /* 0x0000200041051824 */ /* 0x000fe800078e0242 */
[----:B------:R-:W-:Y:S05]  /*68a0*/  @P1 VIADD R4, R5, UR48 ;  /* 0x0000003005041c36 */ /* 0x000fea0008000000 */
[----:B------:R-:W-:Y:S01]  /*68b0*/  @P1 IADD3 R3, PT, PT, R73, R4, RZ ;  /* 0x0000000449031210 */ /* 0x000fe20007ffe0ff */
[----:B------:R-:W-:Y:S01]  /*68c0*/  @P1 IMAD.IADD R4, R99, 0x1, R4 ;  /* 0x0000000163041824 */ /* 0x000fe200078e0204 */
[----:B------:R-:W-:Y:S06]  /*68d0*/  @P0 BRA `(.L_x_102) ;  /* 0x00000000000c0947 */ /* 0x000fec0003800000 */
[----:B--2---:R-:W-:Y:S04]  /*68e0*/  SHF.L.U32 R0, R98, 0x1f, RZ ;  /* 0x0000001f62007819 */ /* 0x004fe800000006ff */
[----:B------:R-:W2:Y:S02]  /*68f0*/  SYNCS.PHASECHK.TRANS64.TRYWAIT P0, [R2+URZ+0x20], R0 ;  /* 0x00002000020075a7 */ /* 0x000ea400080011ff */
[----:B--2---:R-:W-:Y:S05]  /*6900*/  @!P0 BRA `(.L_x_103) ;  /* 0x0000003000448947 */ /* 0x004fea0003800000 */
.L_x_102:
[----:B------:R-:W-:Y:S05]  /*6910*/  BSYNC B0 ;  /* 0x0000000000007941 */ /* 0x000fea0003800000 */
.L_x_101:
[----:B------:R-:W-:Y:S02]  /*6920*/  ISETP.NE.AND P0, PT, R72, RZ, PT ;  /* 0x000000ff4800720c */ /* 0x000fe40003f05270 */
[----:B------:R-:W-:Y:S11]  /*6930*/  IADD3 R65, PT, PT, R65, 0x1, RZ ;  /* 0x0000000141417810 */ /* 0x000ff60007ffe0ff */
[----:B--2---:R-:W-:Y:S01]  /*6940*/  @P0 IMAD.IADD R0, R99, 0x1, R3 ;  /* 0x0000000163000824 */ /* 0x004fe200078e0203 */
[----:B------:R-:W-:Y:S05]  /*6950*/  @P0 WARPSYNC.ALL ;  /* 0x0000000000000948 */ /* 0x000fea0003800000 */
[----:B------:R3:W4:Y:S04]  /*6960*/  @P0 LDSM.16.M88.4 R56, [R5+UR48+0x400] ;  /* 0x000400300538083b */ /* 0x0007280008000200 */
[----:B------:R3:W2:Y:S04]  /*6970*/  @P0 LDSM.16.M88.4 R60, [R4+0x400] ;  /* 0x00040000043c083b */ /* 0x0006a80000000200 */
[----:B------:R3:W1:Y:S04]  /*6980*/  @P0 LDSM.16.M88.4 R68, [R3+0x400] ;  /* 0x000400000344083b */ /* 0x0006680000000200 */
[----:B------:R3:W1:Y:S02]  /*6990*/  @P0 LDSM.16.M88.4 R76, [R0+0x400] ;  /* 0x00040000004c083b */ /* 0x0006640000000200 */
.L_x_100:
[----:B------:R-:W-:Y:S05]  /*69a0*/  BSYNC B1 ;  /* 0x0000000000017941 */ /* 0x000fea0003800000 */
.L_x_99:
[----:B--23--:R-:W-:Y:S05]  /*69b0*/  VIADD R0, R48, 0x40 ;  /* 0x0000004030007836 */ /* 0x00cfea0000000000 */
[----:B------:R-:W-:Y:S04]  /*69c0*/  SHF.R.U32.HI R0, RZ, 0x15, R0 ;  /* 0x00000015ff007819 */ /* 0x000fe80000011600 */
[----:B------:R-:W-:Y:S11]  /*69d0*/  LOP3.LUT P0, RZ, R0, 0x3, R93, 0x48, !PT ;  /* 0x0000000300ff7812 */ /* 0x000ff6000780485d */
[----:B------:R-:W-:Y:S02]  /*69e0*/  @!UPT UIADD3 URZ, UPT, UPT, URZ, URZ, URZ ;  /* 0x000000fffffff290 */ /* 0x000fe4000fffe0ff */
[----:B------:R-:W-:Y:S05]  /*69f0*/  @!P0 BRA `(.L_x_104) ;  /* 0x0000000000408947 */ /* 0x000fea0003800000 */
[----:B------:R-:W2:Y:S01]  /*6a00*/  LDCU.64 UR8, c[0x4][0x70] ;  /* 0x01000e00ff0877ac */ /* 0x000ea20008000a00 */
[----:B------:R-:W-:Y:S01]  /*6a10*/  MOV R3, 0x0 ;  /* 0x0000000000037802 */ /* 0x000fe20000000f00 */
[----:B------:R-:W-:Y:S02]  /*6a20*/  HFMA2 R12, -RZ, RZ, 0, 5.9604644775390625e-08 ;  /* 0x00000001ff0c7431 */ /* 0x000fe400000001ff */
[----:B-1----:R-:W-:Y:S02]  /*6a30*/  IMAD.MOV.U32 R8, RZ, RZ, 0x192 ;  /* 0x00000192ff087424 */ /* 0x002fe400078e00ff */
[----:B------:R-:W-:Y:S01]  /*6a40*/  IMAD.MOV.U32 R13, RZ, RZ, RZ ;  /* 0x000000ffff0d7224 */ /* 0x000fe200078e00ff */
[----:B------:R-:W1:Y:S01]  /*6a50*/  LDCU.64 UR6, c[0x4][0x78] ;  /* 0x01000f00ff0677ac */ /* 0x000e620008000a00 */
[----:B------:R-:W3:Y:S01]  /*6a60*/  LDC.64 R2, c[0x4][R3] ;  /* 0x0100000003027b82 */ /* 0x000ee20000000a00 */
[----:B------:R-:W5:Y:S01]  /*6a70*/  LDCU.64 UR4, c[0x4][0x10] ;  /* 0x01000200ff0477ac */ /* 0x000f620008000a00 */
[----:B--2---:R-:W-:Y:S01]  /*6a80*/  MOV R5, UR9 ;  /* 0x0000000900057c02 */ /* 0x004fe20008000f00 */
[----:B------:R-:W-:Y:S01]  /*6a90*/  IMAD.U32 R4, RZ, RZ, UR8 ;  /* 0x00000008ff047e24 */ /* 0x000fe2000f8e00ff */
[----:B-1----:R-:W-:Y:S01]  /*6aa0*/  MOV R7, UR7 ;  /* 0x0000000700077c02 */ /* 0x002fe20008000f00 */
[----:B------:R-:W-:Y:S01]  /*6ab0*/  IMAD.U32 R6, RZ, RZ, UR6 ;  /* 0x00000006ff067e24 */ /* 0x000fe2000f8e00ff */
[----:B-----5:R-:W-:Y:S01]  /*6ac0*/  MOV R11, UR5 ;  /* 0x00000005000b7c02 */ /* 0x020fe20008000f00 */
[----:B------:R-:W-:Y:S02]  /*6ad0*/  IMAD.U32 R10, RZ, RZ, UR4 ;  /* 0x00000004ff0a7e24 */ /* 0x000fe4000f8e00ff */
[----:B------:R-:W-:Y:S07]  /*6ae0*/  LEPC R20, `(.L_x_104) ;  /* 0x000000001014794e */ /* 0x000fee0000000000 */
[----:B---34-:R-:W-:Y:S05]  /*6af0*/  CALL.ABS.NOINC R2 ;  /* 0x0000000002007343 */ /* 0x018fea0003c00000 */
.L_x_104:
[----:B------:R-:W-:Y:S01]  /*6b00*/  ISETP.NE.AND P6, PT, R105, RZ, PT ;  /* 0x000000ff6900720c */ /* 0x000fe20003fc5270 */
[----:B------:R-:W-:Y:S05]  /*6b10*/  WARPSYNC.ALL ;  /* 0x0000000000007948 */ /* 0x000fea0003800000 */
[----:B------:R-:W-:Y:S01]  /*6b20*/  R2UR UR4, R48 ;  /* 0x00000000300472ca */ /* 0x000fe200000e0000 */
[----:B------:R-:W-:Y:S01]  /*6b30*/  BSSY.RECONVERGENT B0, `(.L_x_105) ;  /* 0x000008f000007945 */ /* 0x000fe20003800200 */
[----:B------:R-:W-:Y:S02]  /*6b40*/  MOV R50, UR51 ;  /* 0x0000003300327c02 */ /* 0x000fe40008000f00 */
[----:B----4-:R-:W-:Y:S02]  /*6b50*/  SHF.L.U32 R3, R56, 0x10, RZ ;  /* 0x0000001038037819 */ /* 0x010fe400000006ff */
[----:B------:R-:W-:Y:S02]  /*6b60*/  MOV R74, UR37 ;  /* 0x00000025004a7c02 */ /* 0x000fe40008000f00 */
[----:B------:R-:W-:Y:S02]  /*6b70*/  @P6 LEA R50, R50, UR48, 0x3 ;  /* 0x0000003032326c11 */ /* 0x000fe4000f8e18ff */
[----:B------:R-:W-:Y:S02]  /*6b80*/  LOP3.LUT R51, R57, 0xffff0000, RZ, 0xc0, !PT ;  /* 0xffff000039337812 */ /* 0x000fe400078ec0ff */
[----:B------:R-:W-:Y:S01]  /*6b90*/  @P6 IADD3 R50, PT, PT, R50, 0x40, RZ ;  /* 0x0000004032326810 */ /* 0x000fe20007ffe0ff */
[----:B-1----:R-:W1:Y:S01]  /*6ba0*/  LDTM.16dp256bit.x8 R4, tmem[UR4+0x40] ;  /* 0x00004004000479ee */ /* 0x002e6200081a0000 */
[----:B------:R-:W-:Y:S02]  /*6bb0*/  ISETP.NE.AND P0, PT, R101, RZ, PT ;  /* 0x000000ff6500720c */ /* 0x000fe40003f05270 */
[----:B------:R-:W-:Y:S02]  /*6bc0*/  @P6 PRMT R74, R74, 0x654, R50 ;  /* 0x000006544a4a6816 */ /* 0x000fe40000000032 */
[----:B------:R-:W-:Y:S01]  /*6bd0*/  SHF.L.U32 R50, R57, 0x10, RZ ;  /* 0x0000001039327819 */ /* 0x000fe200000006ff */
[C---:B-1----:R-:W-:Y:S01]  /*6be0*/  FMUL R0, R47.reuse, R4 ;  /* 0x000000042f007220 */ /* 0x042fe20000400000 */
[----:B------:R-:W-:Y:S01]  /*6bf0*/  LOP3.LUT R4, R56, 0xffff0000, RZ, 0xc0, !PT ;  /* 0xffff000038047812 */ /* 0x000fe200078ec0ff */
[C---:B------:R-:W-:Y:S01]  /*6c00*/  FMUL R2, R47.reuse, R5 ;  /* 0x000000052f027220 */ /* 0x040fe20000400000 */
[----:B------:R-:W-:Y:S01]  /*6c10*/  FMUL R7, R47, R7 ;  /* 0x000000072f077220 */ /* 0x000fe20000400000 */
[----:B------:R-:W-:Y:S01]  /*6c20*/  FFMA R0, R49, R3, R0 ;  /* 0x0000000331007223 */ /* 0x000fe20000000000 */
[----:B------:R-:W-:Y:S01]  /*6c30*/  FMUL R3, R47, R6 ;  /* 0x000000062f037220 */ /* 0x000fe20000400000 */
[----:B------:R-:W-:Y:S01]  /*6c40*/  FFMA R2, R49, R4, R2 ;  /* 0x0000000431027223 */ /* 0x000fe20000000002 */
[C---:B------:R-:W-:Y:S01]  /*6c50*/  FMUL R4, R47.reuse, R8 ;  /* 0x000000082f047220 */ /* 0x040fe20000400000 */
[C---:B------:R-:W-:Y:S01]  /*6c60*/  FMUL R8, R47.reuse, R12 ;  /* 0x0000000c2f087220 */ /* 0x040fe20000400000 */
[C---:B------:R-:W-:Y:S01]  /*6c70*/  FMUL R12, R47.reuse, R16 ;  /* 0x000000102f0c7220 */ /* 0x040fe20000400000 */
[C---:B------:R-:W-:Y:S01]  /*6c80*/  FMUL R16, R47.reuse, R20 ;  /* 0x000000142f107220 */ /* 0x040fe20000400000 */
[----:B------:R-:W-:Y:S01]  /*6c90*/  F2FP.BF16.F32.PACK_AB R52, R2, R0 ;  /* 0x000000000234723e */ /* 0x000fe200000010ff */
[C---:B------:R-:W-:Y:S01]  /*6ca0*/  FMUL R20, R47.reuse, R24 ;  /* 0x000000182f147220 */ /* 0x040fe20000400000 */
[C---:B------:R-:W-:Y:S01]  /*6cb0*/  LOP3.LUT R0, R58.reuse, 0xffff0000, RZ, 0xc0, !PT ;  /* 0xffff00003a007812 */ /* 0x040fe200078ec0ff */
[----:B------:R-:W-:Y:S01]  /*6cc0*/  FMUL R24, R47, R28 ;  /* 0x0000001c2f187220 */ /* 0x000fe20000400000 */
[----:B------:R-:W-:Y:S01]  /*6cd0*/  SHF.L.U32 R2, R59, 0x10, RZ ;  /* 0x000000103b027819 */ /* 0x000fe200000006ff */
[C---:B------:R-:W-:Y:S01]  /*6ce0*/  FMUL R28, R47.reuse, R32 ;  /* 0x000000202f1c7220 */ /* 0x040fe20000400000 */
[----:B------:R-:W-:Y:S01]  /*6cf0*/  SHF.L.U32 R32, R58, 0x10, RZ ;  /* 0x000000103a207819 */ /* 0x000fe200000006ff */
[----:B------:R-:W-:Y:S01]  /*6d00*/  FMUL R5, R47, R9 ;  /* 0x000000092f057220 */ /* 0x000fe20000400000 */
[C---:B------:R-:W-:Y:S01]  /*6d10*/  FFMA R3, R49.reuse, R50, R3 ;  /* 0x0000003231037223 */ /* 0x040fe20000000003 */
[----:B------:R-:W-:Y:S01]  /*6d20*/  FFMA R7, R49, R51, R7 ;  /* 0x0000003331077223 */ /* 0x000fe20000000007 */
[----:B------:R-:W-:Y:S01]  /*6d30*/  FMUL R6, R47, R10 ;  /* 0x0000000a2f067220 */ /* 0x000fe20000400000 */
[----:B------:R-:W-:Y:S01]  /*6d40*/  FFMA R4, R49, R32, R4 ;  /* 0x0000002031047223 */ /* 0x000fe20000000004 */
[----:B------:R-:W-:Y:S01]  /*6d50*/  LOP3.LUT R32, R59, 0xffff0000, RZ, 0xc0, !PT ;  /* 0xffff00003b207812 */ /* 0x000fe200078ec0ff */
[----:B------:R-:W-:Y:S01]  /*6d60*/  FFMA R5, R49, R0, R5 ;  /* 0x0000000031057223 */ /* 0x000fe20000000005 */
[C---:B------:R-:W-:Y:S01]  /*6d70*/  SHF.L.U32 R0, R60.reuse, 0x10, RZ ;  /* 0x000000103c007819 */ /* 0x040fe200000006ff */
[----:B------:R-:W-:Y:S01]  /*6d80*/  FMUL R11, R47, R11 ;  /* 0x0000000b2f0b7220 */ /* 0x000fe20000400000 */
[----:B------:R-:W-:Y:S01]  /*6d90*/  F2FP.BF16.F32.PACK_AB R53, R7, R3 ;  /* 0x000000030735723e */ /* 0x000fe200000010ff */
[C---:B------:R-:W-:Y:S01]  /*6da0*/  FFMA R6, R49.reuse, R2, R6 ;  /* 0x0000000231067223 */ /* 0x040fe20000000006 */
[----:B------:R-:W-:Y:S01]  /*6db0*/  LOP3.LUT R2, R60, 0xffff0000, RZ, 0xc0, !PT ;  /* 0xffff00003c027812 */ /* 0x000fe200078ec0ff */
[----:B------:R-:W-:Y:S01]  /*6dc0*/  FFMA R11, R49, R32, R11 ;  /* 0x00000020310b7223 */ /* 0x000fe2000000000b */
[----:B------:R-:W-:Y:S01]  /*6dd0*/  SHF.L.U32 R3, R61, 0x10, RZ ;  /* 0x000000103d037819 */ /* 0x000fe200000006ff */
[----:B------:R-:W-:Y:S01]  /*6de0*/  FFMA R8, R49, R0, R8 ;  /* 0x0000000031087223 */ /* 0x000fe20000000008 */
[----:B------:R-:W-:Y:S01]  /*6df0*/  LOP3.LUT R0, R61, 0xffff0000, RZ, 0xc0, !PT ;  /* 0xffff00003d007812 */ /* 0x000fe200078ec0ff */
[----:B------:R-:W-:Y:S01]  /*6e00*/  FMUL R9, R47, R13 ;  /* 0x0000000d2f097220 */ /* 0x000fe20000400000 */
[----:B------:R-:W-:Y:S01]  /*6e10*/  F2FP.BF16.F32.PACK_AB R54, R5, R4 ;  /* 0x000000040536723e */ /* 0x000fe200000010ff */
[----:B------:R-:W-:Y:S01]  /*6e20*/  FMUL R10, R47, R14 ;  /* 0x0000000e2f0a7220 */ /* 0x000fe20000400000 */
[----:B------:R-:W-:Y:S01]  /*6e30*/  SHF.L.U32 R4, R77, 0x10, RZ ;  /* 0x000000104d047819 */ /* 0x000fe200000006ff */
[----:B------:R-:W-:Y:S01]  /*6e40*/  FMUL R15, R47, R15 ;  /* 0x0000000f2f0f7220 */ /* 0x000fe20000400000 */
[----:B------:R-:W-:Y:S01]  /*6e50*/  F2FP.BF16.F32.PACK_AB R55, R11, R6 ;  /* 0x000000060b37723e */ /* 0x000fe200000010ff */
[C---:B------:R-:W-:Y:S01]  /*6e60*/  FFMA R9, R49.reuse, R2, R9 ;  /* 0x0000000231097223 */ /* 0x040fe20000000009 */
[C---:B------:R-:W-:Y:S01]  /*6e70*/  SHF.L.U32 R2, R62.reuse, 0x10, RZ ;  /* 0x000000103e027819 */ /* 0x040fe200000006ff */
[C---:B------:R-:W-:Y:S01]  /*6e80*/  FFMA R10, R49.reuse, R3, R10 ;  /* 0x00000003310a7223 */ /* 0x040fe2000000000a */
[----:B------:R-:W-:Y:S01]  /*6e90*/  LOP3.LUT R3, R62, 0xffff0000, RZ, 0xc0, !PT ;  /* 0xffff00003e037812 */ /* 0x000fe200078ec0ff */
[----:B------:R-:W-:Y:S01]  /*6ea0*/  FFMA R15, R49, R0, R15 ;  /* 0x00000000310f7223 */ /* 0x000fe2000000000f */
[----:B------:R-:W-:Y:S01]  /*6eb0*/  SHF.L.U32 R0, R63, 0x10, RZ ;  /* 0x000000103f007819 */ /* 0x000fe200000006ff */
[----:B------:R-:W-:Y:S01]  /*6ec0*/  FMUL R13, R47, R17 ;  /* 0x000000112f0d7220 */ /* 0x000fe20000400000 */
[----:B------:R-:W-:Y:S01]  /*6ed0*/  F2FP.BF16.F32.PACK_AB R8, R9, R8 ;  /* 0x000000080908723e */ /* 0x000fe200000010ff */
[----:B------:R-:W-:Y:S01]  /*6ee0*/  FMUL R14, R47, R18 ;  /* 0x000000122f0e7220 */ /* 0x000fe20000400000 */
[----:B------:R-:W-:Y:S01]  /*6ef0*/  LOP3.LUT R5, R79, 0xffff0000, RZ, 0xc0, !PT ;  /* 0xffff00004f057812 */ /* 0x000fe200078ec0ff */
[----:B------:R-:W-:Y:S01]  /*6f00*/  FFMA R12, R49, R2, R12 ;  /* 0x00000002310c7223 */ /* 0x000fe2000000000c */
[----:B------:R-:W-:Y:S01]  /*6f10*/  LOP3.LUT R2, R63, 0xffff0000, RZ, 0xc0, !PT ;  /* 0xffff00003f027812 */ /* 0x000fe200078ec0ff */
[----:B------:R-:W-:Y:S01]  /*6f20*/  FFMA R13, R49, R3, R13 ;  /* 0x00000003310d7223 */ /* 0x000fe2000000000d */
[----:B------:R-:W-:Y:S01]  /*6f30*/  SHF.L.U32 R3, R69, 0x10, RZ ;  /* 0x0000001045037819 */ /* 0x000fe200000006ff */
[----:B------:R-:W-:Y:S01]  /*6f40*/  FFMA R14, R49, R0, R14 ;  /* 0x00000000310e7223 */ /* 0x000fe2000000000e */
[C---:B------:R-:W-:Y:S01]  /*6f50*/  SHF.L.U32 R0, R68.reuse, 0x10, RZ ;  /* 0x0000001044007819 */ /* 0x040fe200000006ff */
[----:B------:R-:W-:Y:S01]  /*6f60*/  FMUL R19, R47, R19 ;  /* 0x000000132f137220 */ /* 0x000fe20000400000 */
[----:B------:R-:W-:Y:S01]  /*6f70*/  F2FP.BF16.F32.PACK_AB R9, R15, R10 ;  /* 0x0000000a0f09723e */ /* 0x000fe200000010ff */
[----:B------:R-:W-:Y:S01]  /*6f80*/  FMUL R17, R47, R21 ;  /* 0x000000152f117220 */ /* 0x000fe20000400000 */
[----:B------:R-:W-:Y:S01]  /*6f90*/  F2FP.BF16.F32.PACK_AB R10, R13, R12 ;  /* 0x0000000c0d0a723e */ /* 0x000fe200000010ff */
[C---:B------:R-:W-:Y:S01]  /*6fa0*/  FFMA R19, R49.reuse, R2, R19 ;  /* 0x0000000231137223 */ /* 0x040fe20000000013 */
[----:B------:R-:W-:Y:S01]  /*6fb0*/  LOP3.LUT R2, R68, 0xffff0000, RZ, 0xc0, !PT ;  /* 0xffff000044027812 */ /* 0x000fe200078ec0ff */
[----:B------:R-:W-:Y:S01]  /*6fc0*/  FFMA R16, R49, R0, R16 ;  /* 0x0000000031107223 */ /* 0x000fe20000000010 */
[----:B------:R-:W-:Y:S01]  /*6fd0*/  LOP3.LUT R0, R69, 0xffff0000, RZ, 0xc0, !PT ;  /* 0xffff000045007812 */ /* 0x000fe200078ec0ff */
[----:B------:R-:W-:Y:S01]  /*6fe0*/  FMUL R18, R47, R22 ;  /* 0x000000162f127220 */ /* 0x000fe20000400000 */
[----:B------:R-:W-:Y:S01]  /*6ff0*/  F2FP.BF16.F32.PACK_AB R11, R19, R14 ;  /* 0x0000000e130b723e */ /* 0x000fe200000010ff */
[----:B------:R-:W-:Y:S01]  /*7000*/  FMUL R23, R47, R23 ;  /* 0x000000172f177220 */ /* 0x000fe20000400000 */
[C---:B------:R-:W-:Y:S01]  /*7010*/  FFMA R17, R49.reuse, R2, R17 ;  /* 0x0000000231117223 */ /* 0x040fe20000000011 */
[C---:B------:R-:W-:Y:S01]  /*7020*/  SHF.L.U32 R2, R70.reuse, 0x10, RZ ;  /* 0x0000001046027819 */ /* 0x040fe200000006ff */
[----:B------:R-:W-:Y:S01]  /*7030*/  FFMA R18, R49, R3, R18 ;  /* 0x0000000331127223 */ /* 0x000fe20000000012 */
[----:B------:R-:W-:Y:S01]  /*7040*/  SHF.L.U32 R3, R71, 0x10, RZ ;  /* 0x0000001047037819 */ /* 0x000fe200000006ff */
[----:B------:R-:W-:Y:S01]  /*7050*/  FFMA R23, R49, R0, R23 ;  /* 0x0000000031177223 */ /* 0x000fe20000000017 */
[----:B------:R-:W-:Y:S01]  /*7060*/  LOP3.LUT R0, R70, 0xffff0000, RZ, 0xc0, !PT ;  /* 0xffff000046007812 */ /* 0x000fe200078ec0ff */
[----:B------:R-:W-:Y:S01]  /*7070*/  FMUL R21, R47, R25 ;  /* 0x000000192f157220 */ /* 0x000fe20000400000 */
[----:B------:R-:W-:Y:S01]  /*7080*/  F2FP.BF16.F32.PACK_AB R16, R17, R16 ;  /* 0x000000101110723e */ /* 0x000fe200000010ff */
[----:B------:R-:W-:Y:S01]  /*7090*/  FMUL R22, R47, R26 ;  /* 0x0000001a2f167220 */ /* 0x000fe20000400000 */
[----:B------:R-:W-:Y:S01]  /*70a0*/  F2FP.BF16.F32.PACK_AB R17, R23, R18 ;  /* 0x000000121711723e */ /* 0x000fe200000010ff */
[C---:B------:R-:W-:Y:S01]  /*70b0*/  FFMA R20, R49.reuse, R2, R20 ;  /* 0x0000000231147223 */ /* 0x040fe20000000014 */
[C---:B------:R-:W-:Y:S01]  /*70c0*/  SHF.L.U32 R2, R76.reuse, 0x10, RZ ;  /* 0x000000104c027819 */ /* 0x040fe200000006ff */
[----:B------:R1:W-:Y:S01]  /*70d0*/  STSM.16.M88.4 [R107+0x2400], R52 ;  /* 0x002400346b007844 */ /* 0x0003e20000000200 */
[----:B------:R-:W-:Y:S01]  /*70e0*/  FFMA R21, R49, R0, R21 ;  /* 0x0000000031157223 */ /* 0x000fe20000000015 */
[----:B------:R-:W-:Y:S01]  /*70f0*/  LOP3.LUT R0, R71, 0xffff0000, RZ, 0xc0, !PT ;  /* 0xffff000047007812 */ /* 0x000fe200078ec0ff */
[----:B------:R-:W-:Y:S01]  /*7100*/  FFMA R22, R49, R3, R22 ;  /* 0x0000000331167223 */ /* 0x000fe20000000016 */
[----:B------:R-:W-:Y:S04]  /*7110*/  LOP3.LUT R3, R76, 0xffff0000, RZ, 0xc0, !PT ;  /* 0xffff00004c037812 */ /* 0x000fe800078ec0ff */
[----:B------:R1:W-:Y:S01]  /*7120*/  STSM.16.M88.4 [R106+0x2400], R8 ;  /* 0x002400086a007844 */ /* 0x0003e20000000200 */
[----:B------:R-:W-:Y:S01]  /*7130*/  F2FP.BF16.F32.PACK_AB R18, R21, R20 ;  /* 0x000000141512723e */ /* 0x000fe200000010ff */
[C---:B------:R-:W-:Y:S01]  /*7140*/  FMUL R27, R47.reuse, R27 ;  /* 0x0000001b2f1b7220 */ /* 0x040fe20000400000 */
[C---:B------:R-:W-:Y:S01]  /*7150*/  FMUL R25, R47.reuse, R29 ;  /* 0x0000001d2f197220 */ /* 0x040fe20000400000 */
[C---:B------:R-:W-:Y:S01]  /*7160*/  FMUL R26, R47.reuse, R30 ;  /* 0x0000001e2f1a7220 */ /* 0x040fe20000400000 */
[----:B------:R-:W-:Y:S01]  /*7170*/  FMUL R31, R47, R31 ;  /* 0x0000001f2f1f7220 */ /* 0x000fe20000400000 */
[----:B------:R-:W-:Y:S01]  /*7180*/  FFMA R27, R49, R0, R27 ;  /* 0x00000000311b7223 */ /* 0x000fe2000000001b */
[----:B------:R-:W-:Y:S01]  /*7190*/  LOP3.LUT R0, R77, 0xffff0000, RZ, 0xc0, !PT ;  /* 0xffff00004d007812 */ /* 0x000fe200078ec0ff */
[C---:B------:R-:W-:Y:S01]  /*71a0*/  FFMA R24, R49.reuse, R2, R24 ;  /* 0x0000000231187223 */ /* 0x040fe20000000018 */
[C---:B------:R-:W-:Y:S01]  /*71b0*/  FFMA R25, R49.reuse, R3, R25 ;  /* 0x0000000331197223 */ /* 0x040fe20000000019 */
[C---:B------:R-:W-:Y:S01]  /*71c0*/  SHF.L.U32 R2, R78.reuse, 0x10, RZ ;  /* 0x000000104e027819 */ /* 0x040fe200000006ff */
[----:B------:R-:W-:Y:S01]  /*71d0*/  FFMA R26, R49, R4, R26 ;  /* 0x00000004311a7223 */ /* 0x000fe2000000001a */
[----:B------:R-:W-:Y:S01]  /*71e0*/  LOP3.LUT R3, R78, 0xffff0000, RZ, 0xc0, !PT ;  /* 0xffff00004e037812 */ /* 0x000fe200078ec0ff */
[----:B------:R-:W-:Y:S01]  /*71f0*/  FMUL R29, R47, R33 ;  /* 0x000000212f1d7220 */ /* 0x000fe20000400000 */
[----:B------:R-:W-:Y:S01]  /*7200*/  SHF.L.U32 R4, R79, 0x10, RZ ;  /* 0x000000104f047819 */ /* 0x000fe200000006ff */
[----:B------:R-:W-:Y:S01]  /*7210*/  FMUL R30, R47, R34 ;  /* 0x000000222f1e7220 */ /* 0x000fe20000400000 */
[----:B------:R-:W-:Y:S01]  /*7220*/  FFMA R31, R49, R0, R31 ;  /* 0x00000000311f7223 */ /* 0x000fe2000000001f */
[----:B------:R-:W-:Y:S01]  /*7230*/  FMUL R35, R47, R35 ;  /* 0x000000232f237220 */ /* 0x000fe20000400000 */
[C---:B------:R-:W-:Y:S01]  /*7240*/  FFMA R28, R49.reuse, R2, R28 ;  /* 0x00000002311c7223 */ /* 0x040fe2000000001c */
[C---:B------:R-:W-:Y:S01]  /*7250*/  FFMA R29, R49.reuse, R3, R29 ;  /* 0x00000003311d7223 */ /* 0x040fe2000000001d */
[C---:B------:R-:W-:Y:S01]  /*7260*/  FFMA R30, R49.reuse, R4, R30 ;  /* 0x00000004311e7223 */ /* 0x040fe2000000001e */
[----:B------:R-:W-:Y:S01]  /*7270*/  FFMA R35, R49, R5, R35 ;  /* 0x0000000531237223 */ /* 0x000fe20000000023 */
[----:B------:R-:W-:Y:S02]  /*7280*/  F2FP.BF16.F32.PACK_AB R19, R27, R22 ;  /* 0x000000161b13723e */ /* 0x000fe400000010ff */
[----:B------:R-:W-:Y:S02]  /*7290*/  F2FP.BF16.F32.PACK_AB R24, R25, R24 ;  /* 0x000000181918723e */ /* 0x000fe400000010ff */
[----:B------:R-:W-:Y:S01]  /*72a0*/  F2FP.BF16.F32.PACK_AB R25, R31, R26 ;  /* 0x0000001a1f19723e */ /* 0x000fe200000010ff */
[----:B------:R1:W-:Y:S01]  /*72b0*/  STSM.16.M88.4 [R108+0x2000], R16 ;  /* 0x002000106c007844 */ /* 0x0003e20000000200 */
[----:B------:R-:W-:Y:S02]  /*72c0*/  F2FP.BF16.F32.PACK_AB R26, R29, R28 ;  /* 0x0000001c1d1a723e */ /* 0x000fe400000010ff */
[----:B------:R-:W-:Y:S02]  /*72d0*/  F2FP.BF16.F32.PACK_AB R27, R35, R30 ;  /* 0x0000001e231b723e */ /* 0x000fe400000010ff */
[----:B------:R-:W-:Y:S02]  /*72e0*/  LEA R0, R65, UR48, 0x3 ;  /* 0x0000003041007c11 */ /* 0x000fe4000f8e18ff */
[----:B------:R-:W-:Y:S01]  /*72f0*/  @P6 SHF.L.U32 R2, R98, 0x1f, RZ ;  /* 0x0000001f62026819 */ /* 0x000fe200000006ff */
[----:B------:R1:W-:Y:S01]  /*7300*/  STSM.16.M88.4 [R109+0x2000], R24 ;  /* 0x002000186d007844 */ /* 0x0003e20000000200 */
        /* <DEDUP_REMOVED lines=8> */
[----:B------:R-:W-:Y:S02]  /*7390*/  UIADD3 UR8, UP0, UPT, UR52, 0x680, URZ ;  /* 0x0000068034087890 */ /* 0x000fe4000ff1e0ff */
[----:B------:R-:W-:Y:S02]  /*73a0*/  UIADD3 UR5, UPT, UPT, UR41, 0x40, URZ ;  /* 0x0000004029057890 */ /* 0x000fe4000fffe0ff */
[----:B------:R-:W-:Y:S02]  /*73b0*/  UIADD3 UR4, UPT, UPT, UR48, 0x2400, URZ ;  /* 0x0000240030047890 */ /* 0x000fe4000fffe0ff */
[----:B------:R-:W-:Y:S01]  /*73c0*/  UIADD3.X UR9, UPT, UPT, URZ, UR53, URZ, UP0, !UPT ;  /* 0x00000035ff097290 */ /* 0x000fe200087fe4ff */
[----:B------:R-:W-:Y:S01]  /*73d0*/  UMOV UR6, UR42 ;  /* 0x0000002a00067c82 */ /* 0x000fe20008000000 */
[----:B------:R-:W-:Y:S07]  /*73e0*/  UMOV UR7, UR36 ;  /* 0x0000002400077c82 */ /* 0x000fee0008000000 */
[----:B------:R2:W-:Y:S01]  /*73f0*/  UTMASTG.3D [UR4], [UR8] ;  /* 0x00000004080073b5 */ /* 0x0005e20008010000 */
[----:B------:R0:W-:Y:S01]  /*7400*/  UTMACMDFLUSH ;  /* 0x00000000000079b7 */ /* 0x0001e20000000000 */
[----:B--2---:R-:W-:Y:S04]  /*7410*/  DEPBAR.LE SB0, 0x1 ;  /* 0x000080400000791a */ /* 0x004fe80000000000 */
.L_x_106:
[----:B------:R-:W-:Y:S05]  /*7420*/  BSYNC.RECONVERGENT B0 ;  /* 0x0000000000007941 */ /* 0x000fea0003800200 */
.L_x_105:
[----:B------:R-:W-:Y:S01]  /*7430*/  BAR.SYNC.DEFER_BLOCKING 0x1, 0x80 ;  /* 0x0042000000007b1d */ /* 0x000fe20000010000 */
[----:B------:R-:W-:Y:S04]  /*7440*/  UIADD3 UR40, UPT, UPT, UR51, 0x1, URZ ;  /* 0x0000000133287890 */ /* 0x000fe8000fffe0ff */
[----:B------:R-:W-:Y:S04]  /*7450*/  UISETP.NE.AND UP0, UPT, UR40, 0x4, UPT ;  /* 0x000000042800788c */ /* 0x000fe8000bf05270 */
[----:B------:R-:W-:Y:S01]  /*7460*/  USEL UR40, UR40, URZ, UP0 ;  /* 0x000000ff28287287 */ /* 0x000fe20008000000 */
[----:B------:R2:W-:Y:S01]  /*7470*/  @P6 SYNCS.ARRIVE.TRANS64.RED.A1T0 RZ, [R74+URZ], RZ ;  /* 0x000000ff4aff69a7 */ /* 0x0005e200081004ff */
[----:B------:R-:W-:Y:S01]  /*7480*/  BSSY B1, `(.L_x_107) ;  /* 0x0000018000017945 */ /* 0x000fe20003800000 */
[----:B------:R-:W3:Y:S02]  /*7490*/  @P6 SYNCS.PHASECHK.TRANS64.TRYWAIT P0, [R0+URZ+0x20], R2 ;  /* 0x00002002000065a7 */ /* 0x000ee400080011ff */
[----:B---3--:R-:W-:Y:S01]  /*74a0*/  @P6 SEL R67, RZ, 0x1, !P0 ;  /* 0x00000001ff436807 */ /* 0x008fe20004000000 */
[----:B--2---:R-:W-:Y:S06]  /*74b0*/  @!P6 BRA `(.L_x_108) ;  /* 0x000000000050e947 */ /* 0x004fec0003800000 */
        /* <DEDUP_REMOVED lines=8> */
[----:B------:R-:W-:Y:S04]  /*7540*/  SHF.L.U32 R5, R98, 0x1f, RZ ;  /* 0x0000001f62057819 */ /* 0x000fe800000006ff */
[----:B------:R-:W2:Y:S02]  /*7550*/  SYNCS.PHASECHK.TRANS64.TRYWAIT P0, [R0+URZ+0x20], R5 ;  /* 0x00002005000075a7 */ /* 0x000ea400080011ff */
[----:B--2---:R-:W-:Y:S05]  /*7560*/  @!P0 BRA `(.L_x_111) ;  /* 0x0000002400408947 */ /* 0x004fea0003800000 */
.L_x_110:
[----:B------:R-:W-:Y:S05]  /*7570*/  BSYNC B0 ;  /* 0x0000000000007941 */ /* 0x000fea0003800000 */
.L_x_109:
[----:B------:R-:W-:Y:S02]  /*7580*/  ISETP.NE.AND P0, PT, R72, RZ, PT ;  /* 0x000000ff4800720c */ /* 0x000fe40003f05270 */
[----:B------:R-:W-:Y:S11]  /*7590*/  IADD3 R65, PT, PT, R65, 0x1, RZ ;  /* 0x0000000141417810 */ /* 0x000ff60007ffe0ff */
[----:B--2---:R-:W-:Y:S01]  /*75a0*/  @P0 IMAD.IADD R0, R99, 0x1, R2 ;  /* 0x0000000163000824 */ /* 0x004fe200078e0202 */
[----:B------:R-:W-:Y:S05]  /*75b0*/  @P0 WARPSYNC.ALL ;  /* 0x0000000000000948 */ /* 0x000fea0003800000 */
[----:B------:R2:W3:Y:S04]  /*75c0*/  @P0 LDSM.16.M88.4 R56, [R4+UR48+0x400] ;  /* 0x000400300438083b */ /* 0x0004e80008000200 */
[----:B------:R2:W4:Y:S04]  /*75d0*/  @P0 LDSM.16.M88.4 R60, [R3+0x400] ;  /* 0x00040000033c083b */ /* 0x0005280000000200 */
[----:B------:R2:W1:Y:S04]  /*75e0*/  @P0 LDSM.16.M88.4 R68, [R2+0x400] ;  /* 0x000400000244083b */ /* 0x0004680000000200 */
[----:B------:R2:W1:Y:S02]  /*75f0*/  @P0 LDSM.16.M88.4 R76, [R0+0x400] ;  /* 0x00040000004c083b */ /* 0x0004640000000200 */
.L_x_108:
[----:B------:R-:W-:Y:S05]  /*7600*/  BSYNC B1 ;  /* 0x0000000000017941 */ /* 0x000fea0003800000 */
.L_x_107:
[----:B--2---:R-:W-:Y:S05]  /*7610*/  VIADD R0, R48, 0x80 ;  /* 0x0000008030007836 */ /* 0x004fea0000000000 */
        /* <DEDUP_REMOVED lines=20> */
.L_x_112:
[----:B------:R-:W-:Y:S01]  /*7760*/  ISETP.NE.AND P6, PT, R105, RZ, PT ;  /* 0x000000ff6900720c */ /* 0x000fe20003fc5270 */
[----:B------:R-:W-:Y:S05]  /*7770*/  WARPSYNC.ALL ;  /* 0x0000000000007948 */ /* 0x000fea0003800000 */
[----:B------:R-:W-:Y:S01]  /*7780*/  R2UR UR4, R48 ;  /* 0x00000000300472ca */ /* 0x000fe200000e0000 */
[----:B------:R-:W-:Y:S01]  /*7790*/  BSSY.RECONVERGENT B0, `(.L_x_113) ;  /* 0x000008f000007945 */ /* 0x000fe20003800200 */
[----:B------:R-:W-:Y:S02]  /*77a0*/  MOV R50, UR40 ;  /* 0x0000002800327c02 */ /* 0x000fe40008000f00 */
[----:B---3--:R-:W-:Y:S02]  /*77b0*/  SHF.L.U32 R3, R56, 0x10, RZ ;  /* 0x0000001038037819 */ /* 0x008fe400000006ff */
        /* <DEDUP_REMOVED lines=33> */
[C---:B----4-:R-:W-:Y:S01]  /*79d0*/  SHF.L.U32 R0, R60.reuse, 0x10, RZ ;  /* 0x000000103c007819 */ /* 0x050fe200000006ff */
        /* <DEDUP_REMOVED lines=106> */
.L_x_114:
[----:B------:R-:W-:Y:S05]  /*8080*/  BSYNC.RECONVERGENT B0 ;  /* 0x0000000000007941 */ /* 0x000fea0003800200 */
.L_x_113:
        /* <DEDUP_REMOVED lines=20> */
.L_x_118:
[----:B------:R-:W-:Y:S05]  /*81d0*/  BSYNC B0 ;  /* 0x0000000000007941 */ /* 0x000fea0003800000 */
.L_x_117:
[----:B------:R-:W-:Y:S11]  /*81e0*/  ISETP.NE.AND P0, PT, R72, RZ, PT ;  /* 0x000000ff4800720c */ /* 0x000ff60003f05270 */
[----:B------:R-:W-:Y:S02]  /*81f0*/  @!UPT UIADD3 URZ, UPT, UPT, URZ, URZ, URZ ;  /* 0x000000fffffff290 */ /* 0x000fe4000fffe0ff */
[----:B--2---:R-:W-:Y:S01]  /*8200*/  @P0 IADD3 R0, PT, PT, R99, R73, RZ ;  /* 0x0000004963000210 */ /* 0x004fe20007ffe0ff */
[----:B------:R-:W-:Y:S05]  /*8210*/  @P0 WARPSYNC.ALL ;  /* 0x0000000000000948 */ /* 0x000fea0003800000 */
[----:B------:R2:W3:Y:S04]  /*8220*/  @P0 LDSM.16.M88.4 R56, [R65+UR48+0x400] ;  /* 0x000400304138083b */ /* 0x0004e80008000200 */
[----:B------:R2:W4:Y:S04]  /*8230*/  @P0 LDSM.16.M88.4 R60, [R3+0x400] ;  /* 0x00040000033c083b */ /* 0x0005280000000200 */
[----:B------:R2:W1:Y:S04]  /*8240*/  @P0 LDSM.16.M88.4 R68, [R73+0x400] ;  /* 0x000400004944083b */ /* 0x0004680000000200 */
[----:B------:R2:W1:Y:S02]  /*8250*/  @P0 LDSM.16.M88.4 R76, [R0+0x400] ;  /* 0x00040000004c083b */ /* 0x0004640000000200 */
.L_x_116:
[----:B------:R-:W-:Y:S05]  /*8260*/  BSYNC B1 ;  /* 0x0000000000017941 */ /* 0x000fea0003800000 */
.L_x_115:
        /* <DEDUP_REMOVED lines=21> */
.L_x_120:
[----:B------:R-:W-:Y:S01]  /*83c0*/  ISETP.NE.AND P0, PT, R101, RZ, PT ;  /* 0x000000ff6500720c */ /* 0x000fe20003f05270 */
[----:B------:R-:W-:Y:S05]  /*83d0*/  WARPSYNC.ALL ;  /* 0x0000000000007948 */ /* 0x000fea0003800000 */
[----:B------:R-:W-:Y:S01]  /*83e0*/  R2UR UR4, R48 ;  /* 0x00000000300472ca */ /* 0x000fe200000e0000 */
[----:B------:R-:W-:Y:S01]  /*83f0*/  BSSY.RECONVERGENT B0, `(.L_x_121) ;  /* 0x000008c000007945 */ /* 0x000fe20003800200 */
[C---:B---3--:R-:W-:Y:S02]  /*8400*/  SHF.L.U32 R0, R56.reuse, 0x10, RZ ;  /* 0x0000001038007819 */ /* 0x048fe400000006ff */
[----:B------:R-:W-:Y:S02]  /*8410*/  LOP3.LUT R2, R56, 0xffff0000, RZ, 0xc0, !PT ;  /* 0xffff000038027812 */ /* 0x000fe400078ec0ff */
[C---:B------:R-:W-:Y:S02]  /*8420*/  SHF.L.U32 R3, R57.reuse, 0x10, RZ ;  /* 0x0000001039037819 */ /* 0x040fe400000006ff */
[----:B------:R-:W-:Y:S02]  /*8430*/  LOP3.LUT R48, R57, 0xffff0000, RZ, 0xc0, !PT ;  /* 0xffff000039307812 */ /* 0x000fe400078ec0ff */
[C---:B------:R-:W-:Y:S02]  /*8440*/  SHF.L.U32 R50, R58.reuse, 0x10, RZ ;  /* 0x000000103a327819 */ /* 0x040fe400000006ff */
[----:B------:R-:W-:Y:S01]  /*8450*/  LOP3.LUT R51, R58, 0xffff0000, RZ, 0xc0, !PT ;  /* 0xffff00003a337812 */ /* 0x000fe200078ec0ff */
[----:B-1----:R-:W1:Y:S01]  /*8460*/  LDTM.16dp256bit.x8 R4, tmem[UR4+0xc0] ;  /* 0x0000c004000479ee */ /* 0x002e6200081a0000 */
[C---:B------:R-:W-:Y:S01]  /*8470*/  SHF.L.U32 R52, R59.reuse, 0x10, RZ ;  /* 0x000000103b347819 */ /* 0x040fe200000006ff */
[----:B------:R-:W-:Y:S01]  /*8480*/  NOP ;  /* 0x0000000000007918 */ /* 0x000fe20000000000 */
[----:B------:R-:W-:Y:S02]  /*8490*/  LOP3.LUT R53, R59, 0xffff0000, RZ, 0xc0, !PT ;  /* 0xffff00003b357812 */ /* 0x000fe400078ec0ff */
[----:B------:R-:W-:Y:S02]  /*84a0*/  R2UR UR5, R64 ;  /* 0x00000000400572ca */ /* 0x000fe400000e0000 */
[C---:B----4-:R-:W-:Y:S02]  /*84b0*/  SHF.L.U32 R54, R60.reuse, 0x10, RZ ;  /* 0x000000103c367819 */ /* 0x050fe400000006ff */
[----:B------:R-:W-:Y:S02]  /*84c0*/  LOP3.LUT R55, R60, 0xffff0000, RZ, 0xc0, !PT ;  /* 0xffff00003c377812 */ /* 0x000fe400078ec0ff */
[C---:B------:R-:W-:Y:S02]  /*84d0*/  SHF.L.U32 R56, R61.reuse, 0x10, RZ ;  /* 0x000000103d387819 */ /* 0x040fe400000006ff */
[----:B------:R-:W-:Y:S02]  /*84e0*/  LOP3.LUT R57, R61, 0xffff0000, RZ, 0xc0, !PT ;  /* 0xffff00003d397812 */ /* 0x000fe400078ec0ff */
[C---:B------:R-:W-:Y:S02]  /*84f0*/  SHF.L.U32 R58, R62.reuse, 0x10, RZ ;  /* 0x000000103e3a7819 */ /* 0x040fe400000006ff */
[----:B------:R-:W-:Y:S01]  /*8500*/  LOP3.LUT R59, R62, 0xffff0000, RZ, 0xc0, !PT ;  /* 0xffff00003e3b7812 */ /* 0x000fe200078ec0ff */
[----:B------:R-:W-:Y:S01]  /*8510*/  UIADD3 UR5, UPT, UPT, UR5, 0xb0, URZ ;  /* 0x000000b005057890 */ /* 0x000fe2000fffe0ff */
[C---:B------:R-:W-:Y:S02]  /*8520*/  SHF.L.U32 R60, R63.reuse, 0x10, RZ ;  /* 0x000000103f3c7819 */ /* 0x040fe400000006ff */
[----:B------:R-:W-:Y:S01]  /*8530*/  LOP3.LUT R61, R63, 0xffff0000, RZ, 0xc0, !PT ;  /* 0xffff00003f3d7812 */ /* 0x000fe200078ec0ff */
[----:B------:R-:W-:Y:S01]  /*8540*/  UPRMT UR5, UR37, 0x654, UR5 ;  /* 0x0000065425057896 */ /* 0x000fe20008000005 */
[C---:B------:R-:W-:Y:S01]  /*8550*/  SHF.L.U32 R62, R68.reuse, 0x10, RZ ;  /* 0x00000010443e7819 */ /* 0x040fe200000006ff */
[C---:B-1----:R-:W-:Y:S01]  /*8560*/  FMUL R4, R47.reuse, R4 ;  /* 0x000000042f047220 */ /* 0x042fe20000400000 */
[C---:B------:R-:W-:Y:S01]  /*8570*/  FMUL R5, R47.reuse, R5 ;  /* 0x000000052f057220 */ /* 0x040fe20000400000 */
[----:B------:R-:W-:Y:S01]  /*8580*/  FMUL R6, R47, R6 ;  /* 0x000000062f067220 */ /* 0x000fe20000400000 */
[----:B------:R-:W-:Y:S01]  /*8590*/  LOP3.LUT R63, R68, 0xffff0000, RZ, 0xc0, !PT ;  /* 0xffff0000443f7812 */ /* 0x000fe200078ec0ff */
[C---:B------:R-:W-:Y:S01]  /*85a0*/  FFMA R4, R49.reuse, R0, R4 ;  /* 0x0000000031047223 */ /* 0x040fe20000000004 */
[----:B------:R-:W-:Y:S01]  /*85b0*/  FFMA R5, R49, R2, R5 ;  /* 0x0000000231057223 */ /* 0x000fe20000000005 */
[----:B------:R-:W-:Y:S01]  /*85c0*/  SHF.L.U32 R64, R69, 0x10, RZ ;  /* 0x0000001045407819 */ /* 0x000fe200000006ff */
[----:B------:R-:W-:Y:S01]  /*85d0*/  SYNCS.ARRIVE.TRANS64.RED.A1T0 RZ, [UR5], RZ ;  /* 0x000000ffffff79a7 */ /* 0x000fe20008100405 */
[----:B------:R-:W-:Y:S01]  /*85e0*/  FFMA R6, R49, R3, R6 ;  /* 0x0000000331067223 */ /* 0x000fe20000000006 */
[----:B------:R-:W-:Y:S01]  /*85f0*/  FMUL R7, R47, R7 ;  /* 0x000000072f077220 */ /* 0x000fe20000400000 */
[----:B------:R-:W-:Y:S01]  /*8600*/  LOP3.LUT R65, R69, 0xffff0000, RZ, 0xc0, !PT ;  /* 0xffff000045417812 */ /* 0x000fe200078ec0ff */
[----:B------:R-:W-:Y:S01]  /*8610*/  FMUL R8, R47, R8 ;  /* 0x000000082f087220 */ /* 0x000fe20000400000 */
[----:B------:R-:W-:Y:S01]  /*8620*/  F2FP.BF16.F32.PACK_AB R4, R5, R4 ;  /* 0x000000040504723e */ /* 0x000fe200000010ff */
[----:B------:R-:W-:Y:S01]  /*8630*/  FFMA R7, R49, R48, R7 ;  /* 0x0000003031077223 */ /* 0x000fe20000000007 */
[----:B------:R-:W-:Y:S01]  /*8640*/  FMUL R9, R47, R9 ;  /* 0x000000092f097220 */ /* 0x000fe20000400000 */
[----:B------:R-:W-:Y:S01]  /*8650*/  FFMA R8, R49, R50, R8 ;  /* 0x0000003231087223 */ /* 0x000fe20000000008 */
[C---:B------:R-:W-:Y:S01]  /*8660*/  SHF.L.U32 R66, R70.reuse, 0x10, RZ ;  /* 0x0000001046427819 */ /* 0x040fe200000006ff */
[----:B------:R-:W-:Y:S01]  /*8670*/  FMUL R0, R47, R10 ;  /* 0x0000000a2f007220 */ /* 0x000fe20000400000 */
[----:B------:R-:W-:Y:S01]  /*8680*/  F2FP.BF16.F32.PACK_AB R5, R7, R6 ;  /* 0x000000060705723e */ /* 0x000fe200000010ff */
[----:B------:R-:W-:Y:S01]  /*8690*/  FFMA R9, R49, R51, R9 ;  /* 0x0000003331097223 */ /* 0x000fe20000000009 */
[----:B------:R-:W-:Y:S01]  /*86a0*/  FMUL R2, R47, R11 ;  /* 0x0000000b2f027220 */ /* 0x000fe20000400000 */
[----:B------:R-:W-:Y:S01]  /*86b0*/  FFMA R0, R49, R52, R0 ;  /* 0x0000003431007223 */ /* 0x000fe20000000000 */
[----:B------:R-:W-:Y:S01]  /*86c0*/  LOP3.LUT R67, R70, 0xffff0000, RZ, 0xc0, !PT ;  /* 0xffff000046437812 */ /* 0x000fe200078ec0ff */
[----:B------:R-:W-:Y:S01]  /*86d0*/  FMUL R3, R47, R12 ;  /* 0x0000000c2f037220 */ /* 0x000fe20000400000 */
[----:B------:R-:W-:Y:S01]  /*86e0*/  F2FP.BF16.F32.PACK_AB R6, R9, R8 ;  /* 0x000000080906723e */ /* 0x000fe200000010ff */
[----:B------:R-:W-:Y:S01]  /*86f0*/  FFMA R2, R49, R53, R2 ;  /* 0x0000003531027223 */ /* 0x000fe20000000002 */
[----:B------:R-:W-:Y:S01]  /*8700*/  FMUL R10, R47, R13 ;  /* 0x0000000d2f0a7220 */ /* 0x000fe20000400000 */
[----:B------:R-:W-:Y:S01]  /*8710*/  FFMA R3, R49, R54, R3 ;  /* 0x0000003631037223 */ /* 0x000fe20000000003 */
[----:B------:R-:W-:Y:S01]  /*8720*/  SHF.L.U32 R68, R71, 0x10, RZ ;  /* 0x0000001047447819 */ /* 0x000fe200000006ff */
[----:B------:R-:W-:Y:S01]  /*8730*/  FMUL R11, R47, R14 ;  /* 0x0000000e2f0b7220 */ /* 0x000fe20000400000 */
[----:B------:R-:W-:Y:S01]  /*8740*/  F2FP.BF16.F32.PACK_AB R7, R2, R0 ;  /* 0x000000000207723e */ /* 0x000fe200000010ff */
[----:B------:R-:W-:Y:S01]  /*8750*/  FFMA R10, R49, R55, R10 ;  /* 0x00000037310a7223 */ /* 0x000fe2000000000a */
[----:B------:R-:W-:Y:S01]  /*8760*/  FMUL R15, R47, R15 ;  /* 0x0000000f2f0f7220 */ /* 0x000fe20000400000 */
[----:B------:R-:W-:Y:S01]  /*8770*/  FFMA R11, R49, R56, R11 ;  /* 0x00000038310b7223 */ /* 0x000fe2000000000b */
[----:B------:R-:W-:Y:S01]  /*8780*/  LOP3.LUT R69, R71, 0xffff0000, RZ, 0xc0, !PT ;  /* 0xffff000047457812 */ /* 0x000fe200078ec0ff */
[----:B------:R1:W-:Y:S01]  /*8790*/  STSM.16.M88.4 [R107+0x6400], R4 ;  /* 0x006400046b007844 */ /* 0x0003e20000000200 */
[----:B------:R-:W-:Y:S01]  /*87a0*/  F2FP.BF16.F32.PACK_AB R8, R10, R3 ;  /* 0x000000030a08723e */ /* 0x000fe200000010ff */
[----:B------:R-:W-:Y:S01]  /*87b0*/  FFMA R15, R49, R57, R15 ;  /* 0x00000039310f7223 */ /* 0x000fe2000000000f */
[C---:B------:R-:W-:Y:S01]  /*87c0*/  FMUL R12, R47.reuse, R16 ;  /* 0x000000102f0c7220 */ /* 0x040fe20000400000 */
[C---:B------:R-:W-:Y:S01]  /*87d0*/  FMUL R13, R47.reuse, R17 ;  /* 0x000000112f0d7220 */ /* 0x040fe20000400000 */
[----:B------:R-:W-:Y:S01]  /*87e0*/  FMUL R14, R47, R18 ;  /* 0x000000122f0e7220 */ /* 0x000fe20000400000 */
[C---:B------:R-:W-:Y:S01]  /*87f0*/  SHF.L.U32 R70, R76.reuse, 0x10, RZ ;  /* 0x000000104c467819 */ /* 0x040fe200000006ff */
[----:B------:R-:W-:Y:S01]  /*8800*/  FFMA R12, R49, R58, R12 ;  /* 0x0000003a310c7223 */ /* 0x000fe2000000000c */
[----:B------:R-:W-:Y:S01]  /*8810*/  F2FP.BF16.F32.PACK_AB R9, R15, R11 ;  /* 0x0000000b0f09723e */ /* 0x000fe200000010ff */
[C---:B------:R-:W-:Y:S01]  /*8820*/  FFMA R13, R49.reuse, R59, R13 ;  /* 0x0000003b310d7223 */ /* 0x040fe2000000000d */
[----:B------:R-:W-:Y:S01]  /*8830*/  FFMA R14, R49, R60, R14 ;  /* 0x0000003c310e7223 */ /* 0x000fe2000000000e */
[C---:B------:R-:W-:Y:S01]  /*8840*/  FMUL R19, R47.reuse, R19 ;  /* 0x000000132f137220 */ /* 0x040fe20000400000 */
        /* <DEDUP_REMOVED lines=22> */
[----:B------:R-:W-:Y:S01]  /*89b0*/  FFMA R21, R49, R67, R21 ;  /* 0x0000004331157223 */ /* 0x000fe20000000015 */
[C---:B------:R-:W-:Y:S01]  /*89c0*/  FMUL R27, R47.reuse, R27 ;  /* 0x0000001b2f1b7220 */ /* 0x040fe20000400000 */
[C---:B------:R-:W-:Y:S01]  /*89d0*/  FMUL R24, R47.reuse, R28 ;  /* 0x0000001c2f187220 */ /* 0x040fe20000400000 */
[----:B------:R-:W-:Y:S01]  /*89e0*/  FMUL R25, R47, R29 ;  /* 0x0000001d2f197220 */ /* 0x000fe20000400000 */
[----:B------:R-:W-:Y:S01]  /*89f0*/  FFMA R22, R49, R68, R22 ;  /* 0x0000004431167223 */ /* 0x000fe20000000016 */
[----:B------:R-:W-:Y:S01]  /*8a00*/  FMUL R26, R47, R30 ;  /* 0x0000001e2f1a7220 */ /* 0x000fe20000400000 */
[----:B------:R-:W-:Y:S01]  /*8a10*/  FFMA R27, R49, R69, R27 ;  /* 0x00000045311b7223 */ /* 0x000fe2000000001b */
[----:B------:R-:W-:Y:S01]  /*8a20*/  FMUL R31, R47, R31 ;  /* 0x0000001f2f1f7220 */ /* 0x000fe20000400000 */
[----:B------:R-:W-:Y:S01]  /*8a30*/  FFMA R24, R49, R70, R24 ;  /* 0x0000004631187223 */ /* 0x000fe20000000018 */
[----:B------:R-:W-:Y:S01]  /*8a40*/  LOP3.LUT R75, R78, 0xffff0000, RZ, 0xc0, !PT ;  /* 0xffff00004e4b7812 */ /* 0x000fe200078ec0ff */
[----:B------:R-:W-:Y:S01]  /*8a50*/  FMUL R28, R47, R32 ;  /* 0x000000202f1c7220 */ /* 0x000fe20000400000 */
[----:B------:R-:W-:Y:S01]  /*8a60*/  FFMA R25, R49, R71, R25 ;  /* 0x0000004731197223 */ /* 0x000fe20000000019 */
[----:B------:R-:W-:Y:S01]  /*8a70*/  SHF.L.U32 R76, R79, 0x10, RZ ;  /* 0x000000104f4c7819 */ /* 0x000fe200000006ff */
[----:B------:R-:W-:Y:S01]  /*8a80*/  FMUL R29, R47, R33 ;  /* 0x000000212f1d7220 */ /* 0x000fe20000400000 */
[----:B------:R-:W-:Y:S01]  /*8a90*/  FFMA R26, R49, R72, R26 ;  /* 0x00000048311a7223 */ /* 0x000fe2000000001a */
[----:B------:R-:W-:Y:S01]  /*8aa0*/  LOP3.LUT R77, R79, 0xffff0000, RZ, 0xc0, !PT ;  /* 0xffff00004f4d7812 */ /* 0x000fe200078ec0ff */
        /* <DEDUP_REMOVED lines=9> */
[----:B------:R-:W-:Y:S02]  /*8b40*/  F2FP.BF16.F32.PACK_AB R24, R25, R24 ;  /* 0x000000181918723e */ /* 0x000fe400000010ff */
[----:B------:R-:W-:Y:S01]  /*8b50*/  F2FP.BF16.F32.PACK_AB R25, R31, R26 ;  /* 0x0000001a1f19723e */ /* 0x000fe200000010ff */
[----:B------:R1:W-:Y:S01]  /*8b60*/  STSM.16.M88.4 [R108+0x6000], R16 ;  /* 0x006000106c007844 */ /* 0x0003e20000000200 */
[----:B------:R-:W-:Y:S02]  /*8b70*/  F2FP.BF16.F32.PACK_AB R26, R29, R28 ;  /* 0x0000001c1d1a723e */ /* 0x000fe400000010ff */
[----:B------:R-:W-:Y:S05]  /*8b80*/  F2FP.BF16.F32.PACK_AB R27, R35, R30 ;  /* 0x0000001e231b723e */ /* 0x000fea00000010ff */
        /* <DEDUP_REMOVED lines=18> */
.L_x_122:
[----:B------:R-:W-:Y:S05]  /*8cb0*/  BSYNC.RECONVERGENT B0 ;  /* 0x0000000000007941 */ /* 0x000fea0003800200 */
.L_x_121:
[----:B------:R-:W-:Y:S01]  /*8cc0*/  BAR.SYNC.DEFER_BLOCKING 0x1, 0x80 ;  /* 0x0042000000007b1d */ /* 0x000fe20000010000 */
[----:B------:R-:W-:Y:S01]  /*8cd0*/  UISETP.NE.AND UP0, UPT, UR49, -0x4, UPT ;  /* 0xfffffffc3100788c */ /* 0x000fe2000bf05270 */
[----:B------:R-:W-:Y:S08]  /*8ce0*/  IADD3 R45, PT, PT, R45, 0x1, RZ ;  /* 0x000000012d2d7810 */ /* 0x000ff00007ffe0ff */
[----:B------:R-:W-:Y:S05]  /*8cf0*/  BRA.U !UP0, `(.L_x_123) ;  /* 0x0000000108287547 */ /* 0x000fea000b800000 */
[----:B------:R-:W-:Y:S01]  /*8d00*/  ISETP.NE.AND P0, PT, R105, RZ, PT ;  /* 0x000000ff6900720c */ /* 0x000fe20003f05270 */
[----:B------:R-:W-:Y:S01]  /*8d10*/  IMAD.U32 R2, RZ, RZ, UR51 ;  /* 0x00000033ff027e24 */ /* 0x000fe2000f8e00ff */
[----:B------:R-:W-:Y:S01]  /*8d20*/  UIADD3 UR51, UPT, UPT, UR51, 0x1, URZ ;  /* 0x0000000133337890 */ /* 0x000fe2000fffe0ff */
[----:B------:R-:W-:Y:S03]  /*8d30*/  IMAD.U32 R0, RZ, RZ, UR37 ;  /* 0x00000025ff007e24 */ /* 0x000fe6000f8e00ff */
[----:B------:R-:W-:Y:S04]  /*8d40*/  UISETP.NE.AND UP0, UPT, UR51, 0x4, UPT ;  /* 0x000000043300788c */ /* 0x000fe8000bf05270 */
[----:B------:R-:W-:Y:S03]  /*8d50*/  USEL UR51, UR51, URZ, UP0 ;  /* 0x000000ff33337287 */ /* 0x000fe60008000000 */
[----:B------:R-:W-:Y:S05]  /*8d60*/  @P0 LEA R2, R2, UR48, 0x3 ;  /* 0x0000003002020c11 */ /* 0x000fea000f8e18ff */
[----:B------:R-:W-:Y:S05]  /*8d70*/  @P0 VIADD R2, R2, 0x40 ;  /* 0x0000004002020836 */ /* 0x000fea0000000000 */
[----:B------:R-:W-:Y:S04]  /*8d80*/  @P0 PRMT R0, R0, 0x654, R2 ;  /* 0x0000065400000816 */ /* 0x000fe80000000002 */
[----:B------:R2:W-:Y:S03]  /*8d90*/  @P0 SYNCS.ARRIVE.TRANS64.RED.A1T0 RZ, [R0+URZ], RZ ;  /* 0x000000ff00ff09a7 */ /* 0x0005e600081004ff */
.L_x_123:
[----:B------:R-:W-:Y:S01]  /*8da0*/  ISETP.NE.AND P2, PT, R102, RZ, PT ;  /* 0x000000ff6600720c */ /* 0x000fe20003f45270 */
[----:B------:R-:W-:Y:S01]  /*8db0*/  UIADD3 UR49, UPT, UPT, UR49, 0x4, URZ ;  /* 0x0000000431317890 */ /* 0x000fe2000fffe0ff */
[----:B------:R-:W-:Y:S01]  /*8dc0*/  ISETP.NE.AND P0, PT, R104, 0x2, PT ;  /* 0x000000026800780c */ /* 0x000fe20003f05270 */
[----:B------:R-:W-:Y:S01]  /*8dd0*/  IMAD.IADD R14, R43, 0x1, R86 ;  /* 0x000000012b0e7824 */ /* 0x000fe200078e0256 */
[----:B------:R-:W-:Y:S01]  /*8de0*/  ISETP.NE.AND P1, PT, R45, 0x4, PT ;  /* 0x000000042d00780c */ /* 0x000fe20003f25270 */
[----:B------:R-:W-:Y:S01]  /*8df0*/  IMAD.IADD R15, R44, 0x1, R87 ;  /* 0x000000012c0f7824 */ /* 0x000fe200078e0257 */
[----:B------:R-:W-:Y:S02]  /*8e00*/  SEL R2, RZ, 0x1, P0 ;  /* 0x00000001ff027807 */ /* 0x000fe40000000000 */
[----:B--2---:R-:W-:Y:S02]  /*8e10*/  SEL R0, RZ, 0x1, P1 ;  /* 0x00000001ff007807 */ /* 0x004fe40000800000 */
[----:B------:R-:W-:Y:S02]  /*8e20*/  LOP3.LUT R96, R96, R2, RZ, 0x3c, !PT ;  /* 0x0000000260607212 */ /* 0x000fe400078e3cff */
[----:B------:R-:W-:Y:S02]  /*8e30*/  LOP3.LUT R97, R97, R0, RZ, 0x3c, !PT ;  /* 0x0000000061617212 */ /* 0x000fe400078e3cff */
[----:B------:R-:W-:Y:S02]  /*8e40*/  @P2 R2UR UR36, R95 ;  /* 0x000000005f2422ca */ /* 0x000fe400000e0000 */
[----:B------:R-:W-:Y:S02]  /*8e50*/  SEL R104, R104, RZ, P0 ;  /* 0x000000ff68687207 */ /* 0x000fe40000000000 */
[----:B------:R-:W-:Y:S01]  /*8e60*/  SEL R45, R45, RZ, P1 ;  /* 0x000000ff2d2d7207 */ /* 0x000fe20000800000 */
[----:B------:R-:W-:Y:S10]  /*8e70*/  @P2 BRA `(.L_x_124) ;  /* 0xffffffc000082947 */ /* 0x000ff4000383ffff */
[----:B------:R-:W-:-:S09]  /*8e80*/  UISETP.NE.AND UP0, UPT, UR50, URZ, UPT ;  /* 0x000000ff3200728c */ /* 0x000fd2000bf05270 */
[----:B------:R-:W-:Y:S05]  /*8e90*/  BRA.U !UP0, `(.L_x_125) ;  /* 0x0000000108487547 */ /* 0x000fea000b800000 */
[----:B------:R-:W2:Y:S02]  /*8ea0*/  LDCU.64 UR4, c[0x0][0x890] ;  /* 0x00011200ff0477ac */ /* 0x000ea40008000a00 */
[----:B--2---:R-:W-:-:S04]  /*8eb0*/  UISETP.NE.U32.AND UP0, UPT, UR4, URZ, UPT ;  /* 0x000000ff0400728c */ /* 0x004fc8000bf05070 */
[----:B------:R-:W-:-:S09]  /*8ec0*/  UISETP.NE.AND.EX UP0, UPT, UR5, URZ, UPT, UP0 ;  /* 0x000000ff0500728c */ /* 0x000fd2000bf05300 */
[----:B------:R-:W-:Y:S05]  /*8ed0*/  BRA.U UP0, `(.L_x_126) ;  /* 0x00000001000c7547 */ /* 0x000fea000b800000 */
[----:B------:R-:W-:-:S13]  /*8ee0*/  FSETP.NEU.AND P0, PT, R49, RZ, PT ;  /* 0x000000ff3100720b */ /* 0x000fda0003f0d000 */
[----:B------:R-:W-:Y:S05]  /*8ef0*/  @!P0 EXIT ;  /* 0x000000000000894d */ /* 0x000fea0003800000 */
[----:B------:R-:W-:Y:S05]  /*8f00*/  BRA `(.L_x_125) ;  /* 0x00000000002c7947 */ /* 0x000fea0003800000 */
.L_x_126:
[----:B------:R-:W-:Y:S01]  /*8f10*/  ISETP.NE.AND P0, PT, R103, RZ, PT ;  /* 0x000000ff6700720c */ /* 0x000fe20003f05270 */
[----:B------:R-:W-:-:S12]  /*8f20*/  BSSY.RECONVERGENT B0, `(.L_x_125) ;  /* 0x0000009000007945 */ /* 0x000fd80003800200 */
[----:B------:R-:W-:Y:S05]  /*8f30*/  @P0 BRA `(.L_x_127) ;  /* 0x0000000000140947 */ /* 0x000fea0003800000 */
[----:B------:R-:W2:Y:S02]  /*8f40*/  LDCU.64 UR4, c[0x0][0x888] ;  /* 0x00011100ff0477ac */ /* 0x000ea40008000a00 */
[----:B--2---:R-:W-:-:S04]  /*8f50*/  ISETP.NE.U32.AND P0, PT, RZ, UR4, PT ;  /* 0x00000004ff007c0c */ /* 0x004fc8000bf05070 */
[----:B------:R-:W-:-:S13]  /*8f60*/  ISETP.NE.AND.EX P0, PT, RZ, UR5, PT, P0 ;  /* 0x00000005ff007c0c */ /* 0x000fda000bf05300 */
[----:B------:R-:W-:Y:S05]  /*8f70*/  @!P0 EXIT ;  /* 0x000000000000894d */ /* 0x000fea0003800000 */
[----:B------:R-:W-:Y:S05]  /*8f80*/  BRA `(.L_x_128) ;  /* 0x0000000000087947 */ /* 0x000fea0003800000 */
.L_x_127:
[----:B------:R-:W-:-:S13]  /*8f90*/  FSETP.NEU.AND P0, PT, R49, RZ, PT ;  /* 0x000000ff3100720b */ /* 0x000fda0003f0d000 */
[----:B------:R-:W-:Y:S05]  /*8fa0*/  @!P0 EXIT ;  /* 0x000000000000894d */ /* 0x000fea0003800000 */
.L_x_128:
[----:B------:R-:W-:Y:S05]  /*8fb0*/  BSYNC.RECONVERGENT B0 ;  /* 0x0000000000007941 */ /* 0x000fea0003800200 */
.L_x_125:
[----:B------:R-:W-:Y:S01]  /*8fc0*/  ULEA UR4, UR51, UR48, 0x3 ;  /* 0x0000003033047291 */ /* 0x000fe2000f8e18ff */
[----:B------:R-:W-:-:S04]  /*8fd0*/  DEPBAR.LE SB0, 0x0 ;  /* 0x000080000000791a */ /* 0x000fc80000000000 */
[----:B------:R-:W-:-:S04]  /*8fe0*/  UIADD3 UR4, UPT, UPT, UR4, 0x40, URZ ;  /* 0x0000004004047890 */ /* 0x000fc8000fffe0ff */
[----:B------:R-:W-:-:S09]  /*8ff0*/  UPRMT UR4, UR37, 0x654, UR4 ;  /* 0x0000065425047896 */ /* 0x000fd20008000004 */
[----:B------:R-:W-:Y:S01]  /*9000*/  SYNCS.ARRIVE.TRANS64.RED.A1T0 RZ, [UR4], RZ ;  /* 0x000000ffffff79a7 */ /* 0x000fe20008100404 */
[----:B------:R-:W-:Y:S05]  /*9010*/  EXIT ;  /* 0x000000000000794d */ /* 0x000fea0003800000 */
.L_x_19:
[----:B--2---:R2:W1:Y:S02]  /*9020*/  SYNCS.PHASECHK.TRANS64.TRYWAIT P0, [R2+URZ+0xe0], R3 ;  /* 0x0000e003020075a7 */ /* 0x00446400080011ff */
[----:B-1----:R-:W-:Y:S05]  /*9030*/  @!P0 NANOSLEEP.SYNCS 0x989680 ;  /* 0x009896800000895d */ /* 0x002fea0003900000 */
[----:B------:R-:W1:Y:S02]  /*9040*/  @!P0 SYNCS.PHASECHK.TRANS64 P0, [R2+URZ+0xe0], R3 ;  /* 0x0000e003020085a7 */ /* 0x000e6400080010ff */
[----:B-1----:R-:W-:Y:S05]  /*9050*/  @!P0 BRA `(.L_x_19) ;  /* 0xfffffffc00f08947 */ /* 0x002fea000383ffff */
[----:B------:R-:W-:Y:S05]  /*9060*/  BRA `(.L_x_129) ;  /* 0xffffff84004c7947 */ /* 0x000fea000383ffff */
.L_x_22:
[----:B-1----:R-:W-:-:S07]  /*9070*/  MOV R2, UR33 ;  /* 0x0000002100027c02 */ /* 0x002fce0008000f00 */
.L_x_130:
[----:B-1----:R1:W2:Y:S02]  /*9080*/  SYNCS.PHASECHK.TRANS64.TRYWAIT P0, [R2+URZ+0x10], R4 ;  /* 0x00001004020075a7 */ /* 0x0022a400080011ff */
[----:B--2---:R-:W-:Y:S05]  /*9090*/  @!P0 NANOSLEEP.SYNCS 0x989680 ;  /* 0x009896800000895d */ /* 0x004fea0003900000 */
[----:B------:R-:W2:Y:S02]  /*90a0*/  @!P0 SYNCS.PHASECHK.TRANS64 P0, [R2+URZ+0x10], R4 ;  /* 0x00001004020085a7 */ /* 0x000ea400080010ff */
[----:B--2---:R-:W-:Y:S05]  /*90b0*/  @!P0 BRA `(.L_x_130) ;  /* 0xfffffffc00f08947 */ /* 0x004fea000383ffff */
[----:B------:R-:W-:Y:S05]  /*90c0*/  BRA `(.L_x_21) ;  /* 0xffffff84009c7947 */ /* 0x000fea000383ffff */
.L_x_28:
[----:B-1----:R-:W-:-:S07]  /*90d0*/  MOV R2, UR33 ;  /* 0x0000002100027c02 */ /* 0x002fce0008000f00 */
.L_x_131:
[----:B-1----:R1:W2:Y:S02]  /*90e0*/  SYNCS.PHASECHK.TRANS64.TRYWAIT P0, [R2+URZ+0x10], R4 ;  /* 0x00001004020075a7 */ /* 0x0022a400080011ff */
[----:B--2---:R-:W-:Y:S05]  /*90f0*/  @!P0 NANOSLEEP.SYNCS 0x989680 ;  /* 0x009896800000895d */ /* 0x004fea0003900000 */
[----:B------:R-:W2:Y:S02]  /*9100*/  @!P0 SYNCS.PHASECHK.TRANS64 P0, [R2+URZ+0x10], R4 ;  /* 0x00001004020085a7 */ /* 0x000ea400080010ff */
[----:B--2---:R-:W-:Y:S05]  /*9110*/  @!P0 BRA `(.L_x_131) ;  /* 0xfffffffc00f08947 */ /* 0x004fea000383ffff */
[----:B------:R-:W-:Y:S05]  /*9120*/  BRA `(.L_x_27) ;  /* 0xffffff8800747947 */ /* 0x000fea000383ffff */
.L_x_32:
[----:B-1----:R1:W2:Y:S02]  /*9130*/  SYNCS.PHASECHK.TRANS64.TRYWAIT P0, [R2+URZ+0x70], R3 ;  /* 0x00007003020075a7 */ /* 0x0022a400080011ff */
[----:B--2---:R-:W-:Y:S05]  /*9140*/  @!P0 NANOSLEEP.SYNCS 0x989680 ;  /* 0x009896800000895d */ /* 0x004fea0003900000 */
[----:B------:R-:W2:Y:S02]  /*9150*/  @!P0 SYNCS.PHASECHK.TRANS64 P0, [R2+URZ+0x70], R3 ;  /* 0x00007003020085a7 */ /* 0x000ea400080010ff */
[----:B--2---:R-:W-:Y:S05]  /*9160*/  @!P0 BRA `(.L_x_32) ;  /* 0xfffffffc00f08947 */ /* 0x004fea000383ffff */
[----:B------:R-:W-:Y:S05]  /*9170*/  BRA `(.L_x_132) ;  /* 0xffffff8c002c7947 */ /* 0x000fea000383ffff */
.L_x_36:
[----:B----4-:R-:W-:-:S07]  /*9180*/  MOV R0, UR4 ;  /* 0x0000000400007c02 */ /* 0x010fce0008000f00 */
.L_x_133:
[----:B-1----:R1:W2:Y:S02]  /*9190*/  SYNCS.PHASECHK.TRANS64.TRYWAIT P0, [R0+URZ], R2 ;  /* 0x00000002000075a7 */ /* 0x0022a400080011ff */
[----:B--2---:R-:W-:Y:S05]  /*91a0*/  @!P0 NANOSLEEP.SYNCS 0x989680 ;  /* 0x009896800000895d */ /* 0x004fea0003900000 */
[----:B------:R-:W2:Y:S02]  /*91b0*/  @!P0 SYNCS.PHASECHK.TRANS64 P0, [R0+URZ], R2 ;  /* 0x00000002000085a7 */ /* 0x000ea400080010ff */
[----:B--2---:R-:W-:Y:S05]  /*91c0*/  @!P0 BRA `(.L_x_133) ;  /* 0xfffffffc00f08947 */ /* 0x004fea000383ffff */
[----:B------:R-:W-:Y:S05]  /*91d0*/  BRA `(.L_x_134) ;  /* 0xffffff90009c7947 */ /* 0x000fea000383ffff */
.L_x_39:
[----:B-1----:R1:W2:Y:S02]  /*91e0*/  SYNCS.PHASECHK.TRANS64.TRYWAIT P0, [R0+URZ+0xd0], R4 ;  /* 0x0000d004000075a7 */ /* 0x0022a400080011ff */
[----:B--2---:R-:W-:Y:S05]  /*91f0*/  @!P0 NANOSLEEP.SYNCS 0x989680 ;  /* 0x009896800000895d */ /* 0x004fea0003900000 */
[----:B------:R-:W2:Y:S02]  /*9200*/  @!P0 SYNCS.PHASECHK.TRANS64 P0, [R0+URZ+0xd0], R4 ;  /* 0x0000d004000085a7 */ /* 0x000ea400080010ff */
[----:B--2---:R-:W-:Y:S05]  /*9210*/  @!P0 BRA `(.L_x_39) ;  /* 0xfffffffc00f08947 */ /* 0x004fea000383ffff */
[----:B------:R-:W-:Y:S05]  /*9220*/  BRA `(.L_x_135) ;  /* 0xffffff9000f87947 */ /* 0x000fea000383ffff */
.L_x_40:
[----:B------:R-:W-:-:S07]  /*9230*/  MOV R0, UR5 ;  /* 0x0000000500007c02 */ /* 0x000fce0008000f00 */
.L_x_136:
[----:B-1----:R1:W2:Y:S02]  /*9240*/  SYNCS.PHASECHK.TRANS64.TRYWAIT P0, [R0+URZ+0x80], R5 ;  /* 0x00008005000075a7 */ /* 0x0022a400080011ff */
[----:B--2---:R-:W-:Y:S05]  /*9250*/  @!P0 NANOSLEEP.SYNCS 0x989680 ;  /* 0x009896800000895d */ /* 0x004fea0003900000 */
[----:B------:R-:W2:Y:S02]  /*9260*/  @!P0 SYNCS.PHASECHK.TRANS64 P0, [R0+URZ+0x80], R5 ;  /* 0x00008005000085a7 */ /* 0x000ea400080010ff */
[----:B--2---:R-:W-:Y:S05]  /*9270*/  @!P0 BRA `(.L_x_136) ;  /* 0xfffffffc00f08947 */ /* 0x004fea000383ffff */
[----:B------:R-:W-:Y:S05]  /*9280*/  BRA `(.L_x_137) ;  /* 0xffffff9400087947 */ /* 0x000fea000383ffff */
.L_x_41:
[----:B-1----:R1:W2:Y:S02]  /*9290*/  SYNCS.PHASECHK.TRANS64.TRYWAIT P1, [R0+URZ+0x70], R4 ;  /* 0x00007004000075a7 */ /* 0x0022a400080211ff */
[----:B--2---:R-:W-:Y:S05]  /*92a0*/  @!P1 NANOSLEEP.SYNCS 0x989680 ;  /* 0x009896800000995d */ /* 0x004fea0003900000 */
[----:B------:R-:W2:Y:S02]  /*92b0*/  @!P1 SYNCS.PHASECHK.TRANS64 P1, [R0+URZ+0x70], R4 ;  /* 0x00007004000095a7 */ /* 0x000ea400080210ff */
[----:B--2---:R-:W-:Y:S05]  /*92c0*/  @!P1 BRA `(.L_x_41) ;  /* 0xfffffffc00f09947 */ /* 0x004fea000383ffff */
[----:B------:R-:W-:Y:S05]  /*92d0*/  BRA `(.L_x_138) ;  /* 0xffffff9400387947 */ /* 0x000fea000383ffff */
.L_x_44:
[----:B------:R-:W-:-:S07]  /*92e0*/  MOV R0, UR5 ;  /* 0x0000000500007c02 */ /* 0x000fce0008000f00 */
.L_x_139:
[----:B-1----:R1:W2:Y:S02]  /*92f0*/  SYNCS.PHASECHK.TRANS64.TRYWAIT P0, [R0+URZ+0x80], R2 ;  /* 0x00008002000075a7 */ /* 0x0022a400080011ff */
[----:B--2---:R-:W-:Y:S05]  /*9300*/  @!P0 NANOSLEEP.SYNCS 0x989680 ;  /* 0x009896800000895d */ /* 0x004fea0003900000 */
[----:B------:R-:W2:Y:S02]  /*9310*/  @!P0 SYNCS.PHASECHK.TRANS64 P0, [R0+URZ+0x80], R2 ;  /* 0x00008002000085a7 */ /* 0x000ea400080010ff */
[----:B--2---:R-:W-:Y:S05]  /*9320*/  @!P0 BRA `(.L_x_139) ;  /* 0xfffffffc00f08947 */ /* 0x004fea000383ffff */
[----:B------:R-:W-:Y:S05]  /*9330*/  BRA `(.L_x_43) ;  /* 0xffffff94008c7947 */ /* 0x000fea000383ffff */
.L_x_51:
[----:B-1----:R1:W2:Y:S02]  /*9340*/  SYNCS.PHASECHK.TRANS64.TRYWAIT P1, [R0+URZ+0x70], R2 ;  /* 0x00007002000075a7 */ /* 0x0022a400080211ff */
[----:B--2---:R-:W-:Y:S05]  /*9350*/  @!P1 NANOSLEEP.SYNCS 0x989680 ;  /* 0x009896800000995d */ /* 0x004fea0003900000 */
[----:B------:R-:W2:Y:S02]  /*9360*/  @!P1 SYNCS.PHASECHK.TRANS64 P1, [R0+URZ+0x70], R2 ;  /* 0x00007002000095a7 */ /* 0x000ea400080210ff */
[----:B--2---:R-:W-:Y:S05]  /*9370*/  @!P1 BRA `(.L_x_51) ;  /* 0xfffffffc00f09947 */ /* 0x004fea000383ffff */
[----:B------:R-:W-:Y:S05]  /*9380*/  BRA `(.L_x_140) ;  /* 0xffffff9c001c7947 */ /* 0x000fea000383ffff */
.L_x_52:
[----:B------:R-:W-:-:S07]  /*9390*/  MOV R2, UR6 ;  /* 0x0000000600027c02 */ /* 0x000fce0008000f00 */
.L_x_141:
[----:B-1----:R1:W2:Y:S02]  /*93a0*/  SYNCS.PHASECHK.TRANS64.TRYWAIT P0, [R2+URZ+0xb0], R0 ;  /* 0x0000b000020075a7 */ /* 0x0022a400080011ff */
[----:B--2---:R-:W-:Y:S05]  /*93b0*/  @!P0 NANOSLEEP.SYNCS 0x989680 ;  /* 0x009896800000895d */ /* 0x004fea0003900000 */
[----:B------:R-:W2:Y:S02]  /*93c0*/  @!P0 SYNCS.PHASECHK.TRANS64 P0, [R2+URZ+0xb0], R0 ;  /* 0x0000b000020085a7 */ /* 0x000ea400080010ff */
[----:B--2---:R-:W-:Y:S05]  /*93d0*/  @!P0 BRA `(.L_x_141) ;  /* 0xfffffffc00f08947 */ /* 0x004fea000383ffff */
[----:B------:R-:W-:Y:S05]  /*93e0*/  BRA `(.L_x_142) ;  /* 0xffffff9c006c7947 */ /* 0x000fea000383ffff */
.L_x_55:
[----:B------:R-:W-:Y:S07]  /*93f0*/  MOV R0, UR11 ;  /* 0x0000000b00007c02 */ /* 0x000fee0008000f00 */
.L_x_143:
[----:B-1----:R1:W2:Y:S02]  /*9400*/  SYNCS.PHASECHK.TRANS64.TRYWAIT P0, [R0+URZ], R2 ;  /* 0x00000002000075a7 */ /* 0x0022a400080011ff */
[----:B--2---:R-:W-:Y:S05]  /*9410*/  @!P0 NANOSLEEP.SYNCS 0x989680 ;  /* 0x009896800000895d */ /* 0x004fea0003900000 */
[----:B------:R-:W2:Y:S02]  /*9420*/  @!P0 SYNCS.PHASECHK.TRANS64 P0, [R0+URZ], R2 ;  /* 0x00000002000085a7 */ /* 0x000ea400080010ff */
[----:B--2---:R-:W-:Y:S05]  /*9430*/  @!P0 BRA `(.L_x_143) ;  /* 0xfffffffc00f08947 */ /* 0x004fea000383ffff */
[----:B------:R-:W-:Y:S05]  /*9440*/  BRA `(.L_x_54) ;  /* 0xffffff9c00887947 */ /* 0x000fea000383ffff */
.L_x_58:
[----:B------:R-:W-:-:S07]  /*9450*/  MOV R0, UR6 ;  /* 0x0000000600007c02 */ /* 0x000fce0008000f00 */
.L_x_144:
[----:B--2---:R2:W4:Y:S02]  /*9460*/  SYNCS.PHASECHK.TRANS64.TRYWAIT P0, [R0+URZ], R2 ;  /* 0x00000002000075a7 */ /* 0x00452400080011ff */
[----:B----4-:R-:W-:Y:S05]  /*9470*/  @!P0 NANOSLEEP.SYNCS 0x989680 ;  /* 0x009896800000895d */ /* 0x010fea0003900000 */
[----:B------:R-:W4:Y:S02]  /*9480*/  @!P0 SYNCS.PHASECHK.TRANS64 P0, [R0+URZ], R2 ;  /* 0x00000002000085a7 */ /* 0x000f2400080010ff */
[----:B----4-:R-:W-:Y:S05]  /*9490*/  @!P0 BRA `(.L_x_144) ;  /* 0xfffffffc00f08947 */ /* 0x010fea000383ffff */
[----:B------:R-:W-:Y:S05]  /*94a0*/  BRA `(.L_x_145) ;  /* 0xffffffa000b47947 */ /* 0x000fea000383ffff */
.L_x_59:
[----:B------:R-:W-:-:S07]  /*94b0*/  MOV R0, UR6 ;  /* 0x0000000600007c02 */ /* 0x000fce0008000f00 */
.L_x_146:
[----:B-1----:R1:W2:Y:S02]  /*94c0*/  SYNCS.PHASECHK.TRANS64.TRYWAIT P0, [R0+URZ], R3 ;  /* 0x00000003000075a7 */ /* 0x0022a400080011ff */
[----:B--2---:R-:W-:Y:S05]  /*94d0*/  @!P0 NANOSLEEP.SYNCS 0x989680 ;  /* 0x009896800000895d */ /* 0x004fea0003900000 */
[----:B------:R-:W2:Y:S02]  /*94e0*/  @!P0 SYNCS.PHASECHK.TRANS64 P0, [R0+URZ], R3 ;  /* 0x00000003000085a7 */ /* 0x000ea400080010ff */
[----:B--2---:R-:W-:Y:S05]  /*94f0*/  @!P0 BRA `(.L_x_146) ;  /* 0xfffffffc00f08947 */ /* 0x004fea000383ffff */
[----:B------:R-:W-:Y:S05]  /*9500*/  BRA `(.L_x_147) ;  /* 0xffffffa000c07947 */ /* 0x000fea000383ffff */
.L_x_60:
[----:B------:R-:W-:-:S07]  /*9510*/  MOV R0, UR6 ;  /* 0x0000000600007c02 */ /* 0x000fce0008000f00 */
.L_x_148:
[----:B-1----:R1:W2:Y:S02]  /*9520*/  SYNCS.PHASECHK.TRANS64.TRYWAIT P0, [R0+URZ], R3 ;  /* 0x00000003000075a7 */ /* 0x0022a400080011ff */
[----:B--2---:R-:W-:Y:S05]  /*9530*/  @!P0 NANOSLEEP.SYNCS 0x989680 ;  /* 0x009896800000895d */ /* 0x004fea0003900000 */
[----:B------:R-:W2:Y:S02]  /*9540*/  @!P0 SYNCS.PHASECHK.TRANS64 P0, [R0+URZ], R3 ;  /* 0x00000003000085a7 */ /* 0x000ea400080010ff */
[----:B--2---:R-:W-:Y:S05]  /*9550*/  @!P0 BRA `(.L_x_148) ;  /* 0xfffffffc00f08947 */ /* 0x004fea000383ffff */
[----:B------:R-:W-:Y:S05]  /*9560*/  BRA `(.L_x_149) ;  /* 0xffffffa000cc7947 */ /* 0x000fea000383ffff */
.L_x_61:
[----:B-1----:R-:W-:-:S07]  /*9570*/  MOV R0, UR7 ;  /* 0x0000000700007c02 */ /* 0x002fce0008000f00 */
.L_x_150:
[----:B-1----:R1:W2:Y:S02]  /*9580*/  SYNCS.PHASECHK.TRANS64.TRYWAIT P0, [R0+URZ], R2 ;  /* 0x00000002000075a7 */ /* 0x0022a400080011ff */
[----:B--2---:R-:W-:Y:S05]  /*9590*/  @!P0 NANOSLEEP.SYNCS 0x989680 ;  /* 0x009896800000895d */ /* 0x004fea0003900000 */
[----:B------:R-:W2:Y:S02]  /*95a0*/  @!P0 SYNCS.PHASECHK.TRANS64 P0, [R0+URZ], R2 ;  /* 0x00000002000085a7 */ /* 0x000ea400080010ff */
[----:B--2---:R-:W-:Y:S05]  /*95b0*/  @!P0 BRA `(.L_x_150) ;  /* 0xfffffffc00f08947 */ /* 0x004fea000383ffff */
[----:B------:R-:W-:Y:S05]  /*95c0*/  BRA `(.L_x_151) ;  /* 0xffffffa000d87947 */ /* 0x000fea000383ffff */
.L_x_66:
[----:B--2---:R2:W3:Y:S02]  /*95d0*/  SYNCS.PHASECHK.TRANS64.TRYWAIT P0, [R0+URZ+0x70], R2 ;  /* 0x00007002000075a7 */ /* 0x0044e400080011ff */
[----:B---3--:R-:W-:Y:S05]  /*95e0*/  @!P0 NANOSLEEP.SYNCS 0x989680 ;  /* 0x009896800000895d */ /* 0x008fea0003900000 */
[----:B------:R-:W3:Y:S02]  /*95f0*/  @!P0 SYNCS.PHASECHK.TRANS64 P0, [R0+URZ+0x70], R2 ;  /* 0x00007002000085a7 */ /* 0x000ee400080010ff */
[----:B---3--:R-:W-:Y:S05]  /*9600*/  @!P0 BRA `(.L_x_66) ;  /* 0xfffffffc00f08947 */ /* 0x008fea000383ffff */
[----:B------:R-:W-:Y:S05]  /*9610*/  BRA `(.L_x_152) ;  /* 0xffffffa400e47947 */ /* 0x000fea000383ffff */
.L_x_69:
[----:B------:R-:W-:Y:S07]  /*9620*/  MOV R0, UR7 ;  /* 0x0000000700007c02 */ /* 0x000fee0008000f00 */
.L_x_153:
[----:B--2---:R2:W3:Y:S02]  /*9630*/  SYNCS.PHASECHK.TRANS64.TRYWAIT P0, [R0+URZ+0x68], R2 ;  /* 0x00006802000075a7 */ /* 0x0044e400080011ff */
[----:B---3--:R-:W-:Y:S05]  /*9640*/  @!P0 NANOSLEEP.SYNCS 0x989680 ;  /* 0x009896800000895d */ /* 0x008fea0003900000 */
[----:B------:R-:W3:Y:S02]  /*9650*/  @!P0 SYNCS.PHASECHK.TRANS64 P0, [R0+URZ+0x68], R2 ;  /* 0x00006802000085a7 */ /* 0x000ee400080010ff */
[----:B---3--:R-:W-:Y:S05]  /*9660*/  @!P0 BRA `(.L_x_153) ;  /* 0xfffffffc00f08947 */ /* 0x008fea000383ffff */
[----:B------:R-:W-:Y:S05]  /*9670*/  BRA `(.L_x_68) ;  /* 0xffffffa800c47947 */ /* 0x000fea000383ffff */
.L_x_72:
[----:B------:R-:W-:Y:S07]  /*9680*/  MOV R0, UR7 ;  /* 0x0000000700007c02 */ /* 0x000fee0008000f00 */
.L_x_154:
[----:B-1----:R1:W2:Y:S02]  /*9690*/  SYNCS.PHASECHK.TRANS64.TRYWAIT P0, [R0+URZ+0x40], R14 ;  /* 0x0000400e000075a7 */ /* 0x0022a400080011ff */
[----:B--2---:R-:W-:Y:S05]  /*96a0*/  @!P0 NANOSLEEP.SYNCS 0x989680 ;  /* 0x009896800000895d */ /* 0x004fea0003900000 */
[----:B------:R-:W2:Y:S02]  /*96b0*/  @!P0 SYNCS.PHASECHK.TRANS64 P0, [R0+URZ+0x40], R14 ;  /* 0x0000400e000085a7 */ /* 0x000ea400080010ff */
[----:B--2---:R-:W-:Y:S05]  /*96c0*/  @!P0 BRA `(.L_x_154) ;  /* 0xfffffffc00f08947 */ /* 0x004fea000383ffff */
[----:B------:R-:W-:Y:S05]  /*96d0*/  BRA `(.L_x_155) ;  /* 0xffffffac003c7947 */ /* 0x000fea000383ffff */
.L_x_73:
[----:B------:R-:W-:Y:S07]  /*96e0*/  MOV R0, UR7 ;  /* 0x0000000700007c02 */ /* 0x000fee0008000f00 */
.L_x_156:
[----:B-1----:R1:W2:Y:S02]  /*96f0*/  SYNCS.PHASECHK.TRANS64.TRYWAIT P0, [R0+URZ+0x48], R14 ;  /* 0x0000480e000075a7 */ /* 0x0022a400080011ff */
[----:B--2---:R-:W-:Y:S05]  /*9700*/  @!P0 NANOSLEEP.SYNCS 0x989680 ;  /* 0x009896800000895d */ /* 0x004fea0003900000 */
[----:B------:R-:W2:Y:S02]  /*9710*/  @!P0 SYNCS.PHASECHK.TRANS64 P0, [R0+URZ+0x48], R14 ;  /* 0x0000480e000085a7 */ /* 0x000ea400080010ff */
[----:B--2---:R-:W-:Y:S05]  /*9720*/  @!P0 BRA `(.L_x_156) ;  /* 0xfffffffc00f08947 */ /* 0x004fea000383ffff */
[----:B------:R-:W-:Y:S05]  /*9730*/  BRA `(.L_x_157) ;  /* 0xffffffac00747947 */ /* 0x000fea000383ffff */
.L_x_74:
[----:B------:R-:W-:Y:S07]  /*9740*/  MOV R0, UR7 ;  /* 0x0000000700007c02 */ /* 0x000fee0008000f00 */
.L_x_158:
[----:B-1----:R1:W2:Y:S02]  /*9750*/  SYNCS.PHASECHK.TRANS64.TRYWAIT P0, [R0+URZ+0x50], R14 ;  /* 0x0000500e000075a7 */ /* 0x0022a400080011ff */
[----:B--2---:R-:W-:Y:S05]  /*9760*/  @!P0 NANOSLEEP.SYNCS 0x989680 ;  /* 0x009896800000895d */ /* 0x004fea0003900000 */
[----:B------:R-:W2:Y:S02]  /*9770*/  @!P0 SYNCS.PHASECHK.TRANS64 P0, [R0+URZ+0x50], R14 ;  /* 0x0000500e000085a7 */ /* 0x000ea400080010ff */
[----:B--2---:R-:W-:Y:S05]  /*9780*/  @!P0 BRA `(.L_x_158) ;  /* 0xfffffffc00f08947 */ /* 0x004fea000383ffff */
[----:B------:R-:W-:Y:S05]  /*9790*/  BRA `(.L_x_159) ;  /* 0xffffffac00b87947 */ /* 0x000fea000383ffff */
.L_x_75:
[----:B------:R-:W-:Y:S07]  /*97a0*/  MOV R0, UR7 ;  /* 0x0000000700007c02 */ /* 0x000fee0008000f00 */
.L_x_160:
[----:B-1----:R1:W2:Y:S02]  /*97b0*/  SYNCS.PHASECHK.TRANS64.TRYWAIT P0, [R0+URZ+0x58], R14 ;  /* 0x0000580e000075a7 */ /* 0x0022a400080011ff */
[----:B--2---:R-:W-:Y:S05]  /*97c0*/  @!P0 NANOSLEEP.SYNCS 0x989680 ;  /* 0x009896800000895d */ /* 0x004fea0003900000 */
[----:B------:R-:W2:Y:S02]  /*97d0*/  @!P0 SYNCS.PHASECHK.TRANS64 P0, [R0+URZ+0x58], R14 ;  /* 0x0000580e000085a7 */ /* 0x000ea400080010ff */
[----:B--2---:R-:W-:Y:S05]  /*97e0*/  @!P0 BRA `(.L_x_160) ;  /* 0xfffffffc00f08947 */ /* 0x004fea000383ffff */
[----:B------:R-:W-:Y:S05]  /*97f0*/  BRA `(.L_x_161) ;  /* 0xffffffb0003c7947 */ /* 0x000fea000383ffff */
.L_x_77:
[----:B------:R-:W-:-:S07]  /*9800*/  MOV R0, UR7 ;  /* 0x0000000700007c02 */ /* 0x000fce0008000f00 */
.L_x_162:
[----:B-1----:R1:W3:Y:S02]  /*9810*/  SYNCS.PHASECHK.TRANS64.TRYWAIT P0, [R0+URZ+0x40], R2 ;  /* 0x00004002000075a7 */ /* 0x0022e400080011ff */
[----:B---3--:R-:W-:Y:S05]  /*9820*/  @!P0 NANOSLEEP.SYNCS 0x989680 ;  /* 0x009896800000895d */ /* 0x008fea0003900000 */
[----:B------:R-:W3:Y:S02]  /*9830*/  @!P0 SYNCS.PHASECHK.TRANS64 P0, [R0+URZ+0x40], R2 ;  /* 0x00004002000085a7 */ /* 0x000ee400080010ff */
[----:B---3--:R-:W-:Y:S05]  /*9840*/  @!P0 BRA `(.L_x_162) ;  /* 0xfffffffc00f08947 */ /* 0x008fea000383ffff */
[----:B------:R-:W-:Y:S05]  /*9850*/  BRA `(.L_x_163) ;  /* 0xffffffb000ac7947 */ /* 0x000fea000383ffff */
.L_x_78:
[----:B-1----:R-:W-:-:S07]  /*9860*/  MOV R0, UR7 ;  /* 0x0000000700007c02 */ /* 0x002fce0008000f00 */
.L_x_164:
[----:B-1----:R1:W3:Y:S02]  /*9870*/  SYNCS.PHASECHK.TRANS64.TRYWAIT P0, [R0+URZ+0x48], R2 ;  /* 0x00004802000075a7 */ /* 0x0022e400080011ff */
[----:B---3--:R-:W-:Y:S05]  /*9880*/  @!P0 NANOSLEEP.SYNCS 0x989680 ;  /* 0x009896800000895d */ /* 0x008fea0003900000 */
[----:B------:R-:W3:Y:S02]  /*9890*/  @!P0 SYNCS.PHASECHK.TRANS64 P0, [R0+URZ+0x48], R2 ;  /* 0x00004802000085a7 */ /* 0x000ee400080010ff */
[----:B---3--:R-:W-:Y:S05]  /*98a0*/  @!P0 BRA `(.L_x_164) ;  /* 0xfffffffc00f08947 */ /* 0x008fea000383ffff */
[----:B------:R-:W-:Y:S05]  /*98b0*/  BRA `(.L_x_165) ;  /* 0xffffffb0009c7947 */ /* 0x000fea000383ffff */
.L_x_79:
[----:B-1----:R-:W-:-:S07]  /*98c0*/  MOV R0, UR7 ;  /* 0x0000000700007c02 */ /* 0x002fce0008000f00 */
.L_x_166:
[----:B-1----:R1:W3:Y:S02]  /*98d0*/  SYNCS.PHASECHK.TRANS64.TRYWAIT P0, [R0+URZ+0x50], R2 ;  /* 0x00005002000075a7 */ /* 0x0022e400080011ff */
[----:B---3--:R-:W-:Y:S05]  /*98e0*/  @!P0 NANOSLEEP.SYNCS 0x989680 ;  /* 0x009896800000895d */ /* 0x008fea0003900000 */
[----:B------:R-:W3:Y:S02]  /*98f0*/  @!P0 SYNCS.PHASECHK.TRANS64 P0, [R0+URZ+0x50], R2 ;  /* 0x00005002000085a7 */ /* 0x000ee400080010ff */
[----:B---3--:R-:W-:Y:S05]  /*9900*/  @!P0 BRA `(.L_x_166) ;  /* 0xfffffffc00f08947 */ /* 0x008fea000383ffff */
[----:B------:R-:W-:Y:S05]  /*9910*/  BRA `(.L_x_167) ;  /* 0xffffffb0008c7947 */ /* 0x000fea000383ffff */
.L_x_81:
[----:B--2---:R2:W4:Y:S02]  /*9920*/  SYNCS.PHASECHK.TRANS64.TRYWAIT P0, [R0+URZ+0x70], R2 ;  /* 0x00007002000075a7 */ /* 0x00452400080011ff */
[----:B----4-:R-:W-:Y:S05]  /*9930*/  @!P0 NANOSLEEP.SYNCS 0x989680 ;  /* 0x009896800000895d */ /* 0x010fea0003900000 */
[----:B------:R-:W4:Y:S02]  /*9940*/  @!P0 SYNCS.PHASECHK.TRANS64 P0, [R0+URZ+0x70], R2 ;  /* 0x00007002000085a7 */ /* 0x000f2400080010ff */
[----:B----4-:R-:W-:Y:S05]  /*9950*/  @!P0 BRA `(.L_x_81) ;  /* 0xfffffffc00f08947 */ /* 0x010fea000383ffff */
[----:B------:R-:W-:Y:S05]  /*9960*/  BRA `(.L_x_168) ;  /* 0xffffffb400607947 */ /* 0x000fea000383ffff */
.L_x_92:
[----:B-1----:R-:W-:Y:S04]  /*9970*/  MOV R0, UR48 ;  /* 0x0000003000007c02 */ /* 0x002fe80008000f00 */
[----:B------:R1:W3:Y:S03]  /*9980*/  SYNCS.PHASECHK.TRANS64.TRYWAIT P1, [R0+URZ+0x20], R3 ;  /* 0x00002003000075a7 */ /* 0x0002e600080211ff */
[----:B---3--:R-:W-:Y:S05]  /*9990*/  @!P1 NANOSLEEP.SYNCS 0x989680 ;  /* 0x009896800000995d */ /* 0x008fea0003900000 */
[----:B------:R-:W3:Y:S02]  /*99a0*/  @!P1 SYNCS.PHASECHK.TRANS64 P1, [R0+URZ+0x20], R3 ;  /* 0x00002003000095a7 */ /* 0x000ee400080210ff */
[----:B---3--:R-:W-:Y:S05]  /*99b0*/  @!P1 BRA `(.L_x_92) ;  /* 0xfffffffc00ec9947 */ /* 0x008fea000383ffff */
[----:B------:R-:W-:Y:S05]  /*99c0*/  BRA `(.L_x_91) ;  /* 0xffffffc000987947 */ /* 0x000fea000383ffff */
.L_x_94:
[----:B-1----:R1:W2:Y:S02]  /*99d0*/  SYNCS.PHASECHK.TRANS64.TRYWAIT P0, [R64+URZ+0x90], R2 ;  /* 0x00009002400075a7 */ /* 0x0022a400080011ff */
[----:B--2---:R-:W-:Y:S05]  /*99e0*/  @!P0 NANOSLEEP.SYNCS 0x989680 ;  /* 0x009896800000895d */ /* 0x004fea0003900000 */
[----:B------:R-:W2:Y:S02]  /*99f0*/  @!P0 SYNCS.PHASECHK.TRANS64 P0, [R64+URZ+0x90], R2 ;  /* 0x00009002400085a7 */ /* 0x000ea400080010ff */
[----:B--2---:R-:W-:Y:S05]  /*9a00*/  @!P0 BRA `(.L_x_94) ;  /* 0xfffffffc00f08947 */ /* 0x004fea000383ffff */
[----:B------:R-:W-:Y:S05]  /*9a10*/  BRA `(.L_x_93) ;  /* 0xffffffc000c47947 */ /* 0x000fea000383ffff */
.L_x_103:
[----:B--2---:R2:W3:Y:S02]  /*9a20*/  SYNCS.PHASECHK.TRANS64.TRYWAIT P0, [R2+URZ+0x20], R0 ;  /* 0x00002000020075a7 */ /* 0x0044e400080011ff */
[----:B---3--:R-:W-:Y:S05]  /*9a30*/  @!P0 NANOSLEEP.SYNCS 0x989680 ;  /* 0x009896800000895d */ /* 0x008fea0003900000 */
[----:B------:R-:W3:Y:S02]  /*9a40*/  @!P0 SYNCS.PHASECHK.TRANS64 P0, [R2+URZ+0x20], R0 ;  /* 0x00002000020085a7 */ /* 0x000ee400080010ff */
[----:B---3--:R-:W-:Y:S05]  /*9a50*/  @!P0 BRA `(.L_x_103) ;  /* 0xfffffffc00f08947 */ /* 0x008fea000383ffff */
[----:B------:R-:W-:Y:S05]  /*9a60*/  BRA `(.L_x_102) ;  /* 0xffffffcc00a87947 */ /* 0x000fea000383ffff */
.L_x_111:
[----:B--2---:R2:W3:Y:S02]  /*9a70*/  SYNCS.PHASECHK.TRANS64.TRYWAIT P0, [R0+URZ+0x20], R5 ;  /* 0x00002005000075a7 */ /* 0x0044e400080011ff */
[----:B---3--:R-:W-:Y:S05]  /*9a80*/  @!P0 NANOSLEEP.SYNCS 0x989680 ;  /* 0x009896800000895d */ /* 0x008fea0003900000 */
[----:B------:R-:W3:Y:S02]  /*9a90*/  @!P0 SYNCS.PHASECHK.TRANS64 P0, [R0+URZ+0x20], R5 ;  /* 0x00002005000085a7 */ /* 0x000ee400080010ff */
[----:B---3--:R-:W-:Y:S05]  /*9aa0*/  @!P0 BRA `(.L_x_111) ;  /* 0xfffffffc00f08947 */ /* 0x008fea000383ffff */
[----:B------:R-:W-:Y:S05]  /*9ab0*/  BRA `(.L_x_110) ;  /* 0xffffffd800ac7947 */ /* 0x000fea000383ffff */
.L_x_119:
[----:B--2---:R2:W3:Y:S02]  /*9ac0*/  SYNCS.PHASECHK.TRANS64.TRYWAIT P0, [R2+URZ+0x20], R0 ;  /* 0x00002000020075a7 */ /* 0x0044e400080011ff */
[----:B---3--:R-:W-:Y:S05]  /*9ad0*/  @!P0 NANOSLEEP.SYNCS 0x989680 ;  /* 0x009896800000895d */ /* 0x008fea0003900000 */
[----:B------:R-:W3:Y:S02]  /*9ae0*/  @!P0 SYNCS.PHASECHK.TRANS64 P0, [R2+URZ+0x20], R0 ;  /* 0x00002000020085a7 */ /* 0x000ee400080010ff */
[----:B---3--:R-:W-:Y:S05]  /*9af0*/  @!P0 BRA `(.L_x_119) ;  /* 0xfffffffc00f08947 */ /* 0x008fea000383ffff */
[----:B------:R-:W-:Y:S05]  /*9b00*/  BRA `(.L_x_118) ;  /* 0xffffffe400b07947 */ /* 0x000fea000383ffff */
        .weak           $__internal_0_$__cuda_sm10x_tcgen05_guardrail_trap_col_being_dealloced_not_returned_by_alloc
        .type           $__internal_0_$__cuda_sm10x_tcgen05_guardrail_trap_col_being_dealloced_not_returned_by_alloc,@function
        .size           $__internal_0_$__cuda_sm10x_tcgen05_guardrail_trap_col_being_dealloced_not_returned_by_alloc,($__internal_1_$__cuda_sm10x_tcgen05_guardrail_trap_phase_invalid_during_alloc - $__internal_0_$__cuda_sm10x_tcgen05_guardrail_trap_col_being_dealloced_not_returned_by_alloc)
$__internal_0_$__cuda_sm10x_tcgen05_guardrail_trap_col_being_dealloced_not_returned_by_alloc:
[----:B------:R-:W-:Y:S05]  /*9b10*/  BPT.TRAP 0x1 ;  /* 0x000000040000795c */ /* 0x000fea0000300000 */
[----:B------:R-:W-:-:S04]  /*9b20*/  HFMA2 R3, -RZ, RZ, 0, 0 ;  /* 0x00000000ff037431 */ /* 0x000fc800000001ff */
[----:B------:R-:W-:Y:S05]  /*9b30*/  RET.REL.NODEC R2 `(_ZN7cutlass13device_kernelINS_4gemm6kernel13GemmUniversalIN4cute5tupleIJiiiiEEENS1_10collective13CollectiveMmaINS1_35MainloopSm100TmaUmmaWarpSpecializedILi2ELi2ELi4ENS5_IJNS4_1CILi1EEESB_SB_EEEEENS5_IJNSA_ILi64EEENSA_ILi256EEENSA_ILi128EEEEEENS_10bfloat16_tENS5_IJlSB_lEEESI_SJ_NS4_8TiledMMAINS4_8MMA_AtomIJNS4_20SM100_MMA_F16BF16_SSISI_SI_fLi64ELi256ELNS4_4UMMA5MajorE0ELSO_0ELNSN_7ScaleInE0ELSP_0EEEEEENS4_6LayoutISC_NS5_IJNSA_ILi0EEEST_ST_EEEEENS5_IJNS4_10UnderscoreESW_SW_EEEEENS4_13SM90_TMA_LOADENS4_14ComposedLayoutINS4_7SwizzleILi3ELi4ELi3EEENS4_18smem_ptr_flag_bitsILi16EEENSS_INS5_IJNSA_ILi8EEESE_EEENS5_IJSE_SB_EEEEEEEvNS4_8identityESZ_S19_vS1A_EENS_8epilogue10collective18CollectiveEpilogueINS1C_23Sm100TmaWarpSpecializedILi4ELi2ELi32ELb1ELb0EEEJSH_NS5_IJNSS_ISE_SB_EES1H_EEESI_SJ_SI_SJ_NS1C_6fusion15FusionCallbacksIS1G_NS1J_17LinearCombinationISI_fSI_fLNS_15FloatRoundStyleE2EEESH_S1I_JEEENS4_5SM1004TMEM4LOAD26SM100_TMEM_LOAD_16dp256b8xESZ_S19_NS4_17SM75_U32x4_LDSM_NENS4_14SM90_TMA_STOREES19_NS4_17SM90_U32x4_STSM_NENS4_39AutoVectorizingCopyWithAssumedAlignmentILi128EEEEEEvvEEEEvNT_6ParamsE) ;  /* 0xffffff6402307950 */ /* 0x000fea0003c3ffff */
        .weak           $__internal_1_$__cuda_sm10x_tcgen05_guardrail_trap_phase_invalid_during_alloc
        .type           $__internal_1_$__cuda_sm10x_tcgen05_guardrail_trap_phase_invalid_during_alloc,@function
        .size           $__internal_1_$__cuda_sm10x_tcgen05_guardrail_trap_phase_invalid_during_alloc,($__internal_2_$__cuda_sm10x_tcgen05_guardrail_trap_unallocated_columns_being_dealloced - $__internal_1_$__cuda_sm10x_tcgen05_guardrail_trap_phase_invalid_during_alloc)
$__internal_1_$__cuda_sm10x_tcgen05_guardrail_trap_phase_invalid_during_alloc:
[----:B------:R-:W-:Y:S05]  /*9b40*/  BPT.TRAP 0x1 ;  /* 0x000000040000795c */ /* 0x000fea0000300000 */
[----:B------:R-:W-:-:S04]  /*9b50*/  MOV R3, 0x0 ;  /* 0x0000000000037802 */ /* 0x000fc80000000f00 */
[----:B------:R-:W-:Y:S05]  /*9b60*/  RET.REL.NODEC R2 `(_ZN7cutlass13device_kernelINS_4gemm6kernel13GemmUniversalIN4cute5tupleIJiiiiEEENS1_10collective13CollectiveMmaINS1_35MainloopSm100TmaUmmaWarpSpecializedILi2ELi2ELi4ENS5_IJNS4_1CILi1EEESB_SB_EEEEENS5_IJNSA_ILi64EEENSA_ILi256EEENSA_ILi128EEEEEENS_10bfloat16_tENS5_IJlSB_lEEESI_SJ_NS4_8TiledMMAINS4_8MMA_AtomIJNS4_20SM100_MMA_F16BF16_SSISI_SI_fLi64ELi256ELNS4_4UMMA5MajorE0ELSO_0ELNSN_7ScaleInE0ELSP_0EEEEEENS4_6LayoutISC_NS5_IJNSA_ILi0EEEST_ST_EEEEENS5_IJNS4_10UnderscoreESW_SW_EEEEENS4_13SM90_TMA_LOADENS4_14ComposedLayoutINS4_7SwizzleILi3ELi4ELi3EEENS4_18smem_ptr_flag_bitsILi16EEENSS_INS5_IJNSA_ILi8EEESE_EEENS5_IJSE_SB_EEEEEEEvNS4_8identityESZ_S19_vS1A_EENS_8epilogue10collective18CollectiveEpilogueINS1C_23Sm100TmaWarpSpecializedILi4ELi2ELi32ELb1ELb0EEEJSH_NS5_IJNSS_ISE_SB_EES1H_EEESI_SJ_SI_SJ_NS1C_6fusion15FusionCallbacksIS1G_NS1J_17LinearCombinationISI_fSI_fLNS_15FloatRoundStyleE2EEESH_S1I_JEEENS4_5SM1004TMEM4LOAD26SM100_TMEM_LOAD_16dp256b8xESZ_S19_NS4_17SM75_U32x4_LDSM_NENS4_14SM90_TMA_STOREES19_NS4_17SM90_U32x4_STSM_NENS4_39AutoVectorizingCopyWithAssumedAlignmentILi128EEEEEEvvEEEEvNT_6ParamsE) ;  /* 0xffffff6402247950 */ /* 0x000fea0003c3ffff */
        .weak           $__internal_2_$__cuda_sm10x_tcgen05_guardrail_trap_unallocated_columns_being_dealloced
        .type           $__internal_2_$__cuda_sm10x_tcgen05_guardrail_trap_unallocated_columns_being_dealloced,@function
        .size           $__internal_2_$__cuda_sm10x_tcgen05_guardrail_trap_unallocated_columns_being_dealloced,(.L_x_170 - $__internal_2_$__cuda_sm10x_tcgen05_guardrail_trap_unallocated_columns_being_dealloced)
$__internal_2_$__cuda_sm10x_tcgen05_guardrail_trap_unallocated_columns_being_dealloced:
[----:B------:R-:W-:Y:S05]  /*9b70*/  BPT.TRAP 0x1 ;  /* 0x000000040000795c */ /* 0x000fea0000300000 */
[----:B------:R-:W-:-:S04]  /*9b80*/  HFMA2 R3, -RZ, RZ, 0, 0 ;  /* 0x00000000ff037431 */ /* 0x000fc800000001ff */
[----:B------:R-:W-:Y:S05]  /*9b90*/  RET.REL.NODEC R2 `(_ZN7cutlass13device_kernelINS_4gemm6kernel13GemmUniversalIN4cute5tupleIJiiiiEEENS1_10collective13CollectiveMmaINS1_35MainloopSm100TmaUmmaWarpSpecializedILi2ELi2ELi4ENS5_IJNS4_1CILi1EEESB_SB_EEEEENS5_IJNSA_ILi64EEENSA_ILi256EEENSA_ILi128EEEEEENS_10bfloat16_tENS5_IJlSB_lEEESI_SJ_NS4_8TiledMMAINS4_8MMA_AtomIJNS4_20SM100_MMA_F16BF16_SSISI_SI_fLi64ELi256ELNS4_4UMMA5MajorE0ELSO_0ELNSN_7ScaleInE0ELSP_0EEEEEENS4_6LayoutISC_NS5_IJNSA_ILi0EEEST_ST_EEEEENS5_IJNS4_10UnderscoreESW_SW_EEEEENS4_13SM90_TMA_LOADENS4_14ComposedLayoutINS4_7SwizzleILi3ELi4ELi3EEENS4_18smem_ptr_flag_bitsILi16EEENSS_INS5_IJNSA_ILi8EEESE_EEENS5_IJSE_SB_EEEEEEEvNS4_8identityESZ_S19_vS1A_EENS_8epilogue10collective18CollectiveEpilogueINS1C_23Sm100TmaWarpSpecializedILi4ELi2ELi32ELb1ELb0EEEJSH_NS5_IJNSS_ISE_SB_EES1H_EEESI_SJ_SI_SJ_NS1C_6fusion15FusionCallbacksIS1G_NS1J_17LinearCombinationISI_fSI_fLNS_15FloatRoundStyleE2EEESH_S1I_JEEENS4_5SM1004TMEM4LOAD26SM100_TMEM_LOAD_16dp256b8xESZ_S19_NS4_17SM75_U32x4_LDSM_NENS4_14SM90_TMA_STOREES19_NS4_17SM90_U32x4_STSM_NENS4_39AutoVectorizingCopyWithAssumedAlignmentILi128EEEEEEvvEEEEvNT_6ParamsE) ;  /* 0xffffff6402187950 */ /* 0x000fea0003c3ffff */
.L_x_169:
[----:B------:R-:W-:-:S00]  /*9ba0*/  BRA `(.L_x_169) ;  /* 0xfffffffc00fc7947 */ /* 0x000fc0000383ffff */
[----:B------:R-:W-:-:S00]  /*9bb0*/  NOP ;  /* 0x0000000000007918 */ /* 0x000fc00000000000 */
        /* <DEDUP_REMOVED lines=12> */
.L_x_170:


//--------------------- .nv.global.init           --------------------------
	.section	.nv.global.init,"aw",@progbits
.nv.global.init:
	.type		$str$27,@object
	.size		$str$27,($str$28 - $str$27)
$str$27:
        /*0000*/ 	.byte	0x28, 0x61, 0x64, 0x64, 0x72, 0x65, 0x73, 0x73, 0x20, 0x26, 0x20, 0x6d, 0x61, 0x73, 0x6b, 0x29
        /*0010*/ 	.byte	0x20, 0x3d, 0x3d, 0x20, 0x30, 0x00
	.type		$str$28,@object
	.size		$str$28,($str$26 - $str$28)
$str$28:
        /*0016*/ 	.byte	0x2f, 0x74, 0x6d, 0x70, 0x2f, 0x63, 0x75, 0x74, 0x6c, 0x61, 0x73, 0x73, 0x5f, 0x73, 0x77, 0x65
        /*0026*/ 	.byte	0x65, 0x70, 0x5f, 0x73, 0x72, 0x63, 0x2f, 0x69, 0x6e, 0x63, 0x6c, 0x75, 0x64, 0x65, 0x2f, 0x63
        /*0036*/ 	.byte	0x75, 0x74, 0x65, 0x2f, 0x70, 0x6f, 0x69, 0x6e, 0x74, 0x65, 0x72, 0x5f, 0x66, 0x6c, 0x61, 0x67
        /*0046*/ 	.byte	0x67, 0x65, 0x64, 0x2e, 0x68, 0x70, 0x70, 0x00
	.type		$str$26,@object
	.size		$str$26,($str$25 - $str$26)
$str$26:
        /*004e*/ 	.byte	0x2f, 0x74, 0x6d, 0x70, 0x2f, 0x63, 0x75, 0x74, 0x6c, 0x61, 0x73, 0x73, 0x5f, 0x73, 0x77, 0x65
        /*005e*/ 	.byte	0x65, 0x70, 0x5f, 0x73, 0x72, 0x63, 0x2f, 0x69, 0x6e, 0x63, 0x6c, 0x75, 0x64, 0x65, 0x2f, 0x63
        /*006e*/ 	.byte	0x75, 0x74, 0x65, 0x2f, 0x61, 0x74, 0x6f, 0x6d, 0x2f, 0x63, 0x6f, 0x70, 0x79, 0x5f, 0x74, 0x72
        /*007e*/ 	.byte	0x61, 0x69, 0x74, 0x73, 0x5f, 0x73, 0x6d, 0x31, 0x30, 0x30, 0x2e, 0x68, 0x70, 0x70, 0x00
	.type		$str$25,@object
	.size		$str$25,(__unnamed_1 - $str$25)
$str$25:
        /*008d*/ 	.byte	0x28, 0x28, 0x75, 0x69, 0x6e, 0x74, 0x33, 0x32, 0x5f, 0x74, 0x28, 0x74, 0x68, 0x72, 0x65, 0x61
        /*009d*/ 	.byte	0x64, 0x49, 0x64, 0x78, 0x2e, 0x78, 0x29, 0x20, 0x2f, 0x20, 0x33, 0x32, 0x29, 0x20, 0x25, 0x20
        /*00ad*/ 	.byte	0x34, 0x29, 0x20, 0x3d, 0x3d, 0x20, 0x28, 0x28, 0x28, 0x74, 0x6d, 0x65, 0x6d, 0x5f, 0x61, 0x64
        /*00bd*/ 	.byte	0x64, 0x72, 0x20, 0x3e, 0x3e, 0x20, 0x31, 0x36, 0x29, 0x20, 0x2f, 0x20, 0x33, 0x32, 0x29, 0x20
        /*00cd*/ 	.byte	0x25, 0x20, 0x34, 0x29, 0x00
	.type		__unnamed_1,@object
	.size		__unnamed_1,(__unnamed_2 - __unnamed_1)
__unnamed_1:
        /*00d2*/ 	.byte	0x61, 0x75, 0x74, 0x6f, 0x20, 0x63, 0x75, 0x74, 0x65, 0x3a, 0x3a, 0x61, 0x73, 0x5f, 0x70, 0x6f
        /* <DEDUP_REMOVED lines=24> */
        /*0262*/ 	.byte	0x30, 0x39, 0x36, 0x3e, 0x3e, 0x3e, 0x3e, 0x5d, 0x00
	.type		__unnamed_2,@object
	.size		__unnamed_2,(.L_2 - __unnamed_2)
__unnamed_2:
        /* <DEDUP_REMOVED lines=46> */
        /*054b*/ 	.byte	0x75, 0x74, 0x65, 0x3a, 0x3a, 0x43, 0x3c, 0x30, 0x3e, 0x3e, 0x3e, 0x3e, 0x5d, 0x00
.L_2:


//--------------------- .nv.shared._ZN7cutlass13device_kernelINS_4gemm6kernel13GemmUniversalIN4cute5tupleIJiiiiEEENS1_10collective13CollectiveMmaINS1_35MainloopSm100TmaUmmaWarpSpecializedILi2ELi2ELi4ENS5_IJNS4_1CILi1EEESB_SB_EEEEENS5_IJNSA_ILi64EEENSA_ILi256EEENSA_ILi128EEEEEENS_10bfloat16_tENS5_IJlSB_lEEESI_SJ_NS4_8TiledMMAINS4_8MMA_AtomIJNS4_20SM100_MMA_F16BF16_SSISI_SI_fLi64ELi256ELNS4_4UMMA5MajorE0ELSO_0ELNSN_7ScaleInE0ELSP_0EEEEEENS4_6LayoutISC_NS5_IJNSA_ILi0EEEST_ST_EEEEENS5_IJNS4_10UnderscoreESW_SW_EEEEENS4_13SM90_TMA_LOADENS4_14ComposedLayoutINS4_7SwizzleILi3ELi4ELi3EEENS4_18smem_ptr_flag_bitsILi16EEENSS_INS5_IJNSA_ILi8EEESE_EEENS5_IJSE_SB_EEEEEEEvNS4_8identityESZ_S19_vS1A_EENS_8epilogue10collective18CollectiveEpilogueINS1C_23Sm100TmaWarpSpecializedILi4ELi2ELi32ELb1ELb0EEEJSH_NS5_IJNSS_ISE_SB_EES1H_EEESI_SJ_SI_SJ_NS1C_6fusion15FusionCallbacksIS1G_NS1J_17LinearCombinationISI_fSI_fLNS_15FloatRoundStyleE2EEESH_S1I_JEEENS4_5SM1004TMEM4LOAD26SM100_TMEM_LOAD_16dp256b8xESZ_S19_NS4_17SM75_U32x4_LDSM_NENS4_14SM90_TMA_STOREES19_NS4_17SM90_U32x4_STSM_NENS4_39AutoVectorizingCopyWithAssumedAlignmentILi128EEEEEEvvEEEEvNT_6ParamsE --------------------------
	.section	.nv.shared._ZN7cutlass13device_kernelINS_4gemm6kernel13GemmUniversalIN4cute5tupleIJiiiiEEENS1_10collective13CollectiveMmaINS1_35MainloopSm100TmaUmmaWarpSpecializedILi2ELi2ELi4ENS5_IJNS4_1CILi1EEESB_SB_EEEEENS5_IJNSA_ILi64EEENSA_ILi256EEENSA_ILi128EEEEEENS_10bfloat16_tENS5_IJlSB_lEEESI_SJ_NS4_8TiledMMAINS4_8MMA_AtomIJNS4_20SM100_MMA_F16BF16_SSISI_SI_fLi64ELi256ELNS4_4UMMA5MajorE0ELSO_0ELNSN_7ScaleInE0ELSP_0EEEEEENS4_6LayoutISC_NS5_IJNSA_ILi0EEEST_ST_EEEEENS5_IJNS4_10UnderscoreESW_SW_EEEEENS4_13SM90_TMA_LOADENS4_14ComposedLayoutINS4_7SwizzleILi3ELi4ELi3EEENS4_18smem_ptr_flag_bitsILi16EEENSS_INS5_IJNSA_ILi8EEESE_EEENS5_IJSE_SB_EEEEEEEvNS4_8identityESZ_S19_vS1A_EENS_8epilogue10collective18CollectiveEpilogueINS1C_23Sm100TmaWarpSpecializedILi4ELi2ELi32ELb1ELb0EEEJSH_NS5_IJNSS_ISE_SB_EES1H_EEESI_SJ_SI_SJ_NS1C_6fusion15FusionCallbacksIS1G_NS1J_17LinearCombinationISI_fSI_fLNS_15FloatRoundStyleE2EEESH_S1I_JEEENS4_5SM1004TMEM4LOAD26SM100_TMEM_LOAD_16dp256b8xESZ_S19_NS4_17SM75_U32x4_LDSM_NENS4_14SM90_TMA_STOREES19_NS4_17SM90_U32x4_STSM_NENS4_39AutoVectorizingCopyWithAssumedAlignmentILi128EEEEEEvvEEEEvNT_6ParamsE,"aw",@nobits
	.sectionflags	@""
	.align	16
	.zero		1024


//--------------------- .nv.shared.reserved.0     --------------------------
	.section	.nv.shared.reserved.0,"aw",@nobits
	.weak		__nv_reservedSMEM_offset_0_alias
	.size		__nv_reservedSMEM_offset_0_alias, 0, 64
	.other		__nv_reservedSMEM_offset_0_alias,@"STO_CUDA_RESERVED_SHARED STV_DEFAULT"
__nv_reservedSMEM_offset_0_alias:
	.zero		0
.nv.shared.reserved.0:
	.zero		64
	.weak		__nv_reservedSMEM_tcgen05_partition
	.type		__nv_reservedSMEM_tcgen05_partition,@object
	.size		__nv_reservedSMEM_tcgen05_partition,(.L_0 - __nv_reservedSMEM_tcgen05_partition)
__nv_reservedSMEM_tcgen05_partition:
	.zero		32
.L_0:


//--------------------- .nv.global                --------------------------
	.section	.nv.global,"aw",@nobits
.nv.global:
	.type		_ZN40_INTERNAL_b26c7524_4_k_cu_89f21ee3_321294cute1_E,@object
	.size		_ZN40_INTERNAL_b26c7524_4_k_cu_89f21ee3_321294cute1_E,(_ZN40_INTERNAL_b26c7524_4_k_cu_89f21ee3_321294cuda3std3__45__cpo6cbeginE - _ZN40_INTERNAL_b26c7524_4_k_cu_89f21ee3_321294cute1_E)
_ZN40_INTERNAL_b26c7524_4_k_cu_89f21ee3_321294cute1_E:
	.zero		1
	.type		_ZN40_INTERNAL_b26c7524_4_k_cu_89f21ee3_321294cuda3std3__45__cpo6cbeginE,@object
	.size		_ZN40_INTERNAL_b26c7524_4_k_cu_89f21ee3_321294cuda3std3__45__cpo6cbeginE,(_ZN40_INTERNAL_b26c7524_4_k_cu_89f21ee3_321294cuda3std3__48in_placeE - _ZN40_INTERNAL_b26c7524_4_k_cu_89f21ee3_321294cuda3std3__45__cpo6cbeginE)
_ZN40_INTERNAL_b26c7524_4_k_cu_89f21ee3_321294cuda3std3__45__cpo6cbeginE:
	.zero		1
	.type		_ZN40_INTERNAL_b26c7524_4_k_cu_89f21ee3_321294cuda3std3__48in_placeE,@object
	.size		_ZN40_INTERNAL_b26c7524_4_k_cu_89f21ee3_321294cuda3std3__48in_placeE,(_ZN40_INTERNAL_b26c7524_4_k_cu_89f21ee3_321294cuda3std6ranges3__45__cpo9iter_moveE - _ZN40_INTERNAL_b26c7524_4_k_cu_89f21ee3_321294cuda3std3__48in_placeE)
_ZN40_INTERNAL_b26c7524_4_k_cu_89f21ee3_321294cuda3std3__48in_placeE:
	.zero		1
	.type		_ZN40_INTERNAL_b26c7524_4_k_cu_89f21ee3_321294cuda3std6ranges3__45__cpo9iter_moveE,@object
	.size		_ZN40_INTERNAL_b26c7524_4_k_cu_89f21ee3_321294cuda3std6ranges3__45__cpo9iter_moveE,(_ZN40_INTERNAL_b26c7524_4_k_cu_89f21ee3_321294cuda3std3__45__cpo5beginE - _ZN40_INTERNAL_b26c7524_4_k_cu_89f21ee3_321294cuda3std6ranges3__45__cpo9iter_moveE)
_ZN40_INTERNAL_b26c7524_4_k_cu_89f21ee3_321294cuda3std6ranges3__45__cpo9iter_moveE:
	.zero		1
	.type		_ZN40_INTERNAL_b26c7524_4_k_cu_89f21ee3_321294cuda3std3__45__cpo5beginE,@object
	.size		_ZN40_INTERNAL_b26c7524_4_k_cu_89f21ee3_321294cuda3std3__45__cpo5beginE,(_ZN40_INTERNAL_b26c7524_4_k_cu_89f21ee3_321294cuda3std3__442_GLOBAL__N__b26c7524_4_k_cu_89f21ee3_321296ignoreE - _ZN40_INTERNAL_b26c7524_4_k_cu_89f21ee3_321294cuda3std3__45__cpo5beginE)
_ZN40_INTERNAL_b26c7524_4_k_cu_89f21ee3_321294cuda3std3__45__cpo5beginE:
	.zero		1
	.type		_ZN40_INTERNAL_b26c7524_4_k_cu_89f21ee3_321294cuda3std3__442_GLOBAL__N__b26c7524_4_k_cu_89f21ee3_321296ignoreE,@object
	.size		_ZN40_INTERNAL_b26c7524_4_k_cu_89f21ee3_321294cuda3std3__442_GLOBAL__N__b26c7524_4_k_cu_89f21ee3_321296ignoreE,(_ZN40_INTERNAL_b26c7524_4_k_cu_89f21ee3_321294cute7productE - _ZN40_INTERNAL_b26c7524_4_k_cu_89f21ee3_321294cuda3std3__442_GLOBAL__N__b26c7524_4_k_cu_89f21ee3_321296ignoreE)
_ZN40_INTERNAL_b26c7524_4_k_cu_89f21ee3_321294cuda3std3__442_GLOBAL__N__b26c7524_4_k_cu_89f21ee3_321296ignoreE:
	.zero		1
	.type		_ZN40_INTERNAL_b26c7524_4_k_cu_89f21ee3_321294cute7productE,@object
	.size		_ZN40_INTERNAL_b26c7524_4_k_cu_89f21ee3_321294cute7productE,(_ZN40_INTERNAL_b26c7524_4_k_cu_89f21ee3_321294cuda3std3__45__cpo3endE - _ZN40_INTERNAL_b26c7524_4_k_cu_89f21ee3_321294cute7productE)
_ZN40_INTERNAL_b26c7524_4_k_cu_89f21ee3_321294cute7productE:
	.zero		1
	.type		_ZN40_INTERNAL_b26c7524_4_k_cu_89f21ee3_321294cuda3std3__45__cpo3endE,@object
	.size		_ZN40_INTERNAL_b26c7524_4_k_cu_89f21ee3_321294cuda3std3__45__cpo3endE,(_ZN40_INTERNAL_b26c7524_4_k_cu_89f21ee3_321294cuda3std3__419piecewise_constructE - _ZN40_INTERNAL_b26c7524_4_k_cu_89f21ee3_321294cuda3std3__45__cpo3endE)
_ZN40_INTERNAL_b26c7524_4_k_cu_89f21ee3_321294cuda3std3__45__cpo3endE:
	.zero		1
	.type		_ZN40_INTERNAL_b26c7524_4_k_cu_89f21ee3_321294cuda3std3__419piecewise_constructE,@object
	.size		_ZN40_INTERNAL_b26c7524_4_k_cu_89f21ee3_321294cuda3std3__419piecewise_constructE,(_ZN40_INTERNAL_b26c7524_4_k_cu_89f21ee3_321294cuda3std3__45__cpo4cendE - _ZN40_INTERNAL_b26c7524_4_k_cu_89f21ee3_321294cuda3std3__419piecewise_constructE)
_ZN40_INTERNAL_b26c7524_4_k_cu_89f21ee3_321294cuda3std3__419piecewise_constructE:
	.zero		1
	.type		_ZN40_INTERNAL_b26c7524_4_k_cu_89f21ee3_321294cuda3std3__45__cpo4cendE,@object
	.size		_ZN40_INTERNAL_b26c7524_4_k_cu_89f21ee3_321294cuda3std3__45__cpo4cendE,(_ZN40_INTERNAL_b26c7524_4_k_cu_89f21ee3_321294cuda3std6ranges3__45__cpo4swapE - _ZN40_INTERNAL_b26c7524_4_k_cu_89f21ee3_321294cuda3std3__45__cpo4cendE)
_ZN40_INTERNAL_b26c7524_4_k_cu_89f21ee3_321294cuda3std3__45__cpo4cendE:
	.zero		1
	.type		_ZN40_INTERNAL_b26c7524_4_k_cu_89f21ee3_321294cuda3std6ranges3__45__cpo4swapE,@object
	.size		_ZN40_INTERNAL_b26c7524_4_k_cu_89f21ee3_321294cuda3std6ranges3__45__cpo4swapE,(.L_10 - _ZN40_INTERNAL_b26c7524_4_k_cu_89f21ee3_321294cuda3std6ranges3__45__cpo4swapE)
_ZN40_INTERNAL_b26c7524_4_k_cu_89f21ee3_321294cuda3std6ranges3__45__cpo4swapE:
	.zero		1
.L_10:


//--------------------- .nv.constant0._ZN7cutlass13device_kernelINS_4gemm6kernel13GemmUniversalIN4cute5tupleIJiiiiEEENS1_10collective13CollectiveMmaINS1_35MainloopSm100TmaUmmaWarpSpecializedILi2ELi2ELi4ENS5_IJNS4_1CILi1EEESB_SB_EEEEENS5_IJNSA_ILi64EEENSA_ILi256EEENSA_ILi128EEEEEENS_10bfloat16_tENS5_IJlSB_lEEESI_SJ_NS4_8TiledMMAINS4_8MMA_AtomIJNS4_20SM100_MMA_F16BF16_SSISI_SI_fLi64ELi256ELNS4_4UMMA5MajorE0ELSO_0ELNSN_7ScaleInE0ELSP_0EEEEEENS4_6LayoutISC_NS5_IJNSA_ILi0EEEST_ST_EEEEENS5_IJNS4_10UnderscoreESW_SW_EEEEENS4_13SM90_TMA_LOADENS4_14ComposedLayoutINS4_7SwizzleILi3ELi4ELi3EEENS4_18smem_ptr_flag_bitsILi16EEENSS_INS5_IJNSA_ILi8EEESE_EEENS5_IJSE_SB_EEEEEEEvNS4_8identityESZ_S19_vS1A_EENS_8epilogue10collective18CollectiveEpilogueINS1C_23Sm100TmaWarpSpecializedILi4ELi2ELi32ELb1ELb0EEEJSH_NS5_IJNSS_ISE_SB_EES1H_EEESI_SJ_SI_SJ_NS1C_6fusion15FusionCallbacksIS1G_NS1J_17LinearCombinationISI_fSI_fLNS_15FloatRoundStyleE2EEESH_S1I_JEEENS4_5SM1004TMEM4LOAD26SM100_TMEM_LOAD_16dp256b8xESZ_S19_NS4_17SM75_U32x4_LDSM_NENS4_14SM90_TMA_STOREES19_NS4_17SM90_U32x4_STSM_NENS4_39AutoVectorizingCopyWithAssumedAlignmentILi128EEEEEEvvEEEEvNT_6ParamsE --------------------------
	.section	.nv.constant0._ZN7cutlass13device_kernelINS_4gemm6kernel13GemmUniversalIN4cute5tupleIJiiiiEEENS1_10collective13CollectiveMmaINS1_35MainloopSm100TmaUmmaWarpSpecializedILi2ELi2ELi4ENS5_IJNS4_1CILi1EEESB_SB_EEEEENS5_IJNSA_ILi64EEENSA_ILi256EEENSA_ILi128EEEEEENS_10bfloat16_tENS5_IJlSB_lEEESI_SJ_NS4_8TiledMMAINS4_8MMA_AtomIJNS4_20SM100_MMA_F16BF16_SSISI_SI_fLi64ELi256ELNS4_4UMMA5MajorE0ELSO_0ELNSN_7ScaleInE0ELSP_0EEEEEENS4_6LayoutISC_NS5_IJNSA_ILi0EEEST_ST_EEEEENS5_IJNS4_10UnderscoreESW_SW_EEEEENS4_13SM90_TMA_LOADENS4_14ComposedLayoutINS4_7SwizzleILi3ELi4ELi3EEENS4_18smem_ptr_flag_bitsILi16EEENSS_INS5_IJNSA_ILi8EEESE_EEENS5_IJSE_SB_EEEEEEEvNS4_8identityESZ_S19_vS1A_EENS_8epilogue10collective18CollectiveEpilogueINS1C_23Sm100TmaWarpSpecializedILi4ELi2ELi32ELb1ELb0EEEJSH_NS5_IJNSS_ISE_SB_EES1H_EEESI_SJ_SI_SJ_NS1C_6fusion15FusionCallbacksIS1G_NS1J_17LinearCombinationISI_fSI_fLNS_15FloatRoundStyleE2EEESH_S1I_JEEENS4_5SM1004TMEM4LOAD26SM100_TMEM_LOAD_16dp256b8xESZ_S19_NS4_17SM75_U32x4_LDSM_NENS4_14SM90_TMA_STOREES19_NS4_17SM90_U32x4_STSM_NENS4_39AutoVectorizingCopyWithAssumedAlignmentILi128EEEEEEvvEEEEvNT_6ParamsE,"a",@progbits
	.sectionflags	@""
	.align	4
.nv.constant0._ZN7cutlass13device_kernelINS_4gemm6kernel13GemmUniversalIN4cute5tupleIJiiiiEEENS1_10collective13CollectiveMmaINS1_35MainloopSm100TmaUmmaWarpSpecializedILi2ELi2ELi4ENS5_IJNS4_1CILi1EEESB_SB_EEEEENS5_IJNSA_ILi64EEENSA_ILi256EEENSA_ILi128EEEEEENS_10bfloat16_tENS5_IJlSB_lEEESI_SJ_NS4_8TiledMMAINS4_8MMA_AtomIJNS4_20SM100_MMA_F16BF16_SSISI_SI_fLi64ELi256ELNS4_4UMMA5MajorE0ELSO_0ELNSN_7ScaleInE0ELSP_0EEEEEENS4_6LayoutISC_NS5_IJNSA_ILi0EEEST_ST_EEEEENS5_IJNS4_10UnderscoreESW_SW_EEEEENS4_13SM90_TMA_LOADENS4_14ComposedLayoutINS4_7SwizzleILi3ELi4ELi3EEENS4_18smem_ptr_flag_bitsILi16EEENSS_INS5_IJNSA_ILi8EEESE_EEENS5_IJSE_SB_EEEEEEEvNS4_8identityESZ_S19_vS1A_EENS_8epilogue10collective18CollectiveEpilogueINS1C_23Sm100TmaWarpSpecializedILi4ELi2ELi32ELb1ELb0EEEJSH_NS5_IJNSS_ISE_SB_EES1H_EEESI_SJ_SI_SJ_NS1C_6fusion15FusionCallbacksIS1G_NS1J_17LinearCombinationISI_fSI_fLNS_15FloatRoundStyleE2EEESH_S1I_JEEENS4_5SM1004TMEM4LOAD26SM100_TMEM_LOAD_16dp256b8xESZ_S19_NS4_17SM75_U32x4_LDSM_NENS4_14SM90_TMA_STOREES19_NS4_17SM90_U32x4_STSM_NENS4_39AutoVectorizingCopyWithAssumedAlignmentILi128EEEEEEvvEEEEvNT_6ParamsE:
	.zero		2944


//--------------------- SYMBOLS --------------------------

	.type		.nv.reservedSmem.offset0,@object
	.size		.nv.reservedSmem.offset0,0x4
	.type		.nv.reservedSmem.cap,@object
	.size		.nv.reservedSmem.cap,0x4
	.type		__assertfail,@function
